//
// Generated by NVIDIA NVVM Compiler
//
// Compiler Build ID: CL-36424714
// Cuda compilation tools, release 13.0, V13.0.88
// Based on NVVM 20.0.0
//

.version 9.0
.target sm_100
.address_size 64

	// .globl	attention_kernel
.extern .shared .align 16 .b8 sram[];

.visible .entry attention_kernel(
	.param .u64 .ptr .align 1 attention_kernel_param_0,
	.param .u64 .ptr .align 1 attention_kernel_param_1,
	.param .u64 .ptr .align 1 attention_kernel_param_2,
	.param .u64 .ptr .align 1 attention_kernel_param_3,
	.param .u64 .ptr .align 1 attention_kernel_param_4,
	.param .u32 attention_kernel_param_5,
	.param .u32 attention_kernel_param_6,
	.param .u32 attention_kernel_param_7
)
{
	.reg .pred 	%p<82>;
	.reg .b16 	%rs<600>;
	.reg .b32 	%r<276>;
	.reg .b32 	%f<136>;
	.reg .b64 	%rd<92>;

	ld.param.u64 	%rd9, [attention_kernel_param_0];
	ld.param.u64 	%rd10, [attention_kernel_param_1];
	ld.param.u64 	%rd11, [attention_kernel_param_3];
	ld.param.u32 	%r90, [attention_kernel_param_5];
	ld.param.u32 	%r88, [attention_kernel_param_6];
	ld.param.u32 	%r89, [attention_kernel_param_7];
	cvta.to.global.u64 	%rd1, %rd10;
	cvta.to.global.u64 	%rd2, %rd9;
	cvta.to.global.u64 	%rd3, %rd11;
	mov.u32 	%r1, %ctaid.x;
	mov.u32 	%r2, %tid.x;
	setp.ge.s32 	%p1, %r1, %r90;
	setp.ge.s32 	%p2, %r2, %r88;
	or.pred  	%p3, %p1, %p2;
	@%p3 bra 	$L__BB0_89;
	mul.lo.s32 	%r91, %r88, %r1;
	mul.lo.s32 	%r92, %r91, %r89;
	cvt.s64.s32 	%rd4, %r92;
	mul.lo.s32 	%r3, %r89, %r2;
	cvt.s64.s32 	%rd12, %r3;
	add.s64 	%rd5, %rd4, %rd12;
	mul.lo.s32 	%r4, %r89, %r88;
	shl.b32 	%r93, %r4, 1;
	mov.u32 	%r94, sram;
	add.s32 	%r5, %r94, %r93;
	add.s32 	%r6, %r5, %r93;
	cvt.rn.f32.s32 	%f18, %r89;
	sqrt.rn.f32 	%f19, %f18;
	rcp.rn.f32 	%f17, %f19;
	// begin inline asm
	{  cvt.rn.f16.f32 %rs76, %f17;}

	// end inline asm
	setp.lt.s32 	%p4, %r89, 1;
	@%p4 bra 	$L__BB0_13;
	setp.lt.u32 	%p5, %r89, 8;
	mov.b32 	%r249, 0;
	@%p5 bra 	$L__BB0_5;
	mov.b32 	%r252, 0;
	and.b32  	%r249, %r89, 2147483640;
$L__BB0_4:
	.pragma "nounroll";
	ld.param.u64 	%rd87, [attention_kernel_param_2];
	add.s32 	%r97, %r252, %r3;
	shl.b32 	%r98, %r97, 1;
	add.s32 	%r100, %r94, %r98;
	cvt.u64.u32 	%rd13, %r252;
	add.s64 	%rd14, %rd5, %rd13;
	shl.b64 	%rd15, %rd14, 1;
	add.s64 	%rd16, %rd2, %rd15;
	ld.global.nc.u16 	%rs77, [%rd16];
	st.shared.u16 	[%r100], %rs77;
	add.s32 	%r101, %r5, %r98;
	cvt.u64.u32 	%rd17, %r97;
	add.s64 	%rd18, %rd17, %rd4;
	shl.b64 	%rd19, %rd18, 1;
	add.s64 	%rd20, %rd1, %rd19;
	ld.global.nc.u16 	%rs78, [%rd20];
	st.shared.u16 	[%r101], %rs78;
	add.s32 	%r102, %r6, %r98;
	cvta.to.global.u64 	%rd21, %rd87;
	add.s64 	%rd22, %rd21, %rd19;
	ld.global.nc.u16 	%rs79, [%rd22];
	st.shared.u16 	[%r102], %rs79;
	ld.global.nc.u16 	%rs80, [%rd16+2];
	st.shared.u16 	[%r100+2], %rs80;
	ld.global.nc.u16 	%rs81, [%rd20+2];
	st.shared.u16 	[%r101+2], %rs81;
	ld.global.nc.u16 	%rs82, [%rd22+2];
	st.shared.u16 	[%r102+2], %rs82;
	ld.global.nc.u16 	%rs83, [%rd16+4];
	st.shared.u16 	[%r100+4], %rs83;
	ld.global.nc.u16 	%rs84, [%rd20+4];
	st.shared.u16 	[%r101+4], %rs84;
	ld.global.nc.u16 	%rs85, [%rd22+4];
	st.shared.u16 	[%r102+4], %rs85;
	ld.global.nc.u16 	%rs86, [%rd16+6];
	st.shared.u16 	[%r100+6], %rs86;
	ld.global.nc.u16 	%rs87, [%rd20+6];
	st.shared.u16 	[%r101+6], %rs87;
	ld.global.nc.u16 	%rs88, [%rd22+6];
	st.shared.u16 	[%r102+6], %rs88;
	ld.global.nc.u16 	%rs89, [%rd16+8];
	st.shared.u16 	[%r100+8], %rs89;
	ld.global.nc.u16 	%rs90, [%rd20+8];
	st.shared.u16 	[%r101+8], %rs90;
	ld.global.nc.u16 	%rs91, [%rd22+8];
	st.shared.u16 	[%r102+8], %rs91;
	ld.global.nc.u16 	%rs92, [%rd16+10];
	st.shared.u16 	[%r100+10], %rs92;
	ld.global.nc.u16 	%rs93, [%rd20+10];
	st.shared.u16 	[%r101+10], %rs93;
	ld.global.nc.u16 	%rs94, [%rd22+10];
	st.shared.u16 	[%r102+10], %rs94;
	ld.global.nc.u16 	%rs95, [%rd16+12];
	st.shared.u16 	[%r100+12], %rs95;
	ld.global.nc.u16 	%rs96, [%rd20+12];
	st.shared.u16 	[%r101+12], %rs96;
	ld.global.nc.u16 	%rs97, [%rd22+12];
	st.shared.u16 	[%r102+12], %rs97;
	ld.global.nc.u16 	%rs98, [%rd16+14];
	st.shared.u16 	[%r100+14], %rs98;
	ld.global.nc.u16 	%rs99, [%rd20+14];
	st.shared.u16 	[%r101+14], %rs99;
	ld.global.nc.u16 	%rs100, [%rd22+14];
	st.shared.u16 	[%r102+14], %rs100;
	add.s32 	%r252, %r252, 8;
	setp.eq.s32 	%p6, %r252, %r249;
	@%p6 bra 	$L__BB0_5;
	bra.uni 	$L__BB0_4;
$L__BB0_5:
	and.b32  	%r8, %r89, 7;
	setp.eq.s32 	%p7, %r8, 0;
	@%p7 bra 	$L__BB0_13;
	setp.lt.u32 	%p8, %r8, 4;
	@%p8 bra 	$L__BB0_8;
	ld.param.u64 	%rd88, [attention_kernel_param_2];
	add.s32 	%r103, %r249, %r3;
	shl.b32 	%r104, %r103, 1;
	mov.u32 	%r105, sram;
	add.s32 	%r106, %r105, %r104;
	cvt.u64.u32 	%rd23, %r249;
	add.s64 	%rd24, %rd5, %rd23;
	shl.b64 	%rd25, %rd24, 1;
	add.s64 	%rd26, %rd2, %rd25;
	ld.global.nc.u16 	%rs101, [%rd26];
	st.shared.u16 	[%r106], %rs101;
	add.s32 	%r107, %r5, %r104;
	cvt.u64.u32 	%rd27, %r103;
	add.s64 	%rd28, %rd27, %rd4;
	shl.b64 	%rd29, %rd28, 1;
	add.s64 	%rd30, %rd1, %rd29;
	ld.global.nc.u16 	%rs102, [%rd30];
	st.shared.u16 	[%r107], %rs102;
	add.s32 	%r108, %r6, %r104;
	cvta.to.global.u64 	%rd31, %rd88;
	add.s64 	%rd32, %rd31, %rd29;
	ld.global.nc.u16 	%rs103, [%rd32];
	st.shared.u16 	[%r108], %rs103;
	ld.global.nc.u16 	%rs104, [%rd26+2];
	st.shared.u16 	[%r106+2], %rs104;
	cvt.u64.u32 	%rd33, %r3;
	add.s64 	%rd34, %rd23, %rd33;
	add.s64 	%rd35, %rd34, %rd4;
	shl.b64 	%rd36, %rd35, 1;
	add.s64 	%rd37, %rd1, %rd36;
	ld.global.nc.u16 	%rs105, [%rd37+2];
	st.shared.u16 	[%r107+2], %rs105;
	add.s64 	%rd38, %rd31, %rd36;
	ld.global.nc.u16 	%rs106, [%rd38+2];
	st.shared.u16 	[%r108+2], %rs106;
	ld.global.nc.u16 	%rs107, [%rd26+4];
	st.shared.u16 	[%r106+4], %rs107;
	ld.global.nc.u16 	%rs108, [%rd37+4];
	st.shared.u16 	[%r107+4], %rs108;
	ld.global.nc.u16 	%rs109, [%rd38+4];
	st.shared.u16 	[%r108+4], %rs109;
	ld.global.nc.u16 	%rs110, [%rd26+6];
	st.shared.u16 	[%r106+6], %rs110;
	ld.global.nc.u16 	%rs111, [%rd37+6];
	st.shared.u16 	[%r107+6], %rs111;
	ld.global.nc.u16 	%rs112, [%rd38+6];
	st.shared.u16 	[%r108+6], %rs112;
	add.s32 	%r249, %r249, 4;
$L__BB0_8:
	and.b32  	%r11, %r89, 3;
	setp.eq.s32 	%p9, %r11, 0;
	@%p9 bra 	$L__BB0_13;
	setp.eq.s32 	%p10, %r11, 1;
	@%p10 bra 	$L__BB0_11;
	ld.param.u64 	%rd89, [attention_kernel_param_2];
	add.s32 	%r109, %r249, %r3;
	shl.b32 	%r110, %r109, 1;
	mov.u32 	%r111, sram;
	add.s32 	%r112, %r111, %r110;
	cvt.u64.u32 	%rd39, %r249;
	add.s64 	%rd40, %rd5, %rd39;
	shl.b64 	%rd41, %rd40, 1;
	add.s64 	%rd42, %rd2, %rd41;
	ld.global.nc.u16 	%rs113, [%rd42];
	st.shared.u16 	[%r112], %rs113;
	add.s32 	%r113, %r5, %r110;
	cvt.u64.u32 	%rd43, %r109;
	add.s64 	%rd44, %rd43, %rd4;
	shl.b64 	%rd45, %rd44, 1;
	add.s64 	%rd46, %rd1, %rd45;
	ld.global.nc.u16 	%rs114, [%rd46];
	st.shared.u16 	[%r113], %rs114;
	add.s32 	%r114, %r6, %r110;
	cvta.to.global.u64 	%rd47, %rd89;
	add.s64 	%rd48, %rd47, %rd45;
	ld.global.nc.u16 	%rs115, [%rd48];
	st.shared.u16 	[%r114], %rs115;
	ld.global.nc.u16 	%rs116, [%rd42+2];
	st.shared.u16 	[%r112+2], %rs116;
	cvt.u64.u32 	%rd49, %r3;
	add.s64 	%rd50, %rd39, %rd49;
	add.s64 	%rd51, %rd50, %rd4;
	shl.b64 	%rd52, %rd51, 1;
	add.s64 	%rd53, %rd1, %rd52;
	ld.global.nc.u16 	%rs117, [%rd53+2];
	st.shared.u16 	[%r113+2], %rs117;
	add.s64 	%rd54, %rd47, %rd52;
	ld.global.nc.u16 	%rs118, [%rd54+2];
	st.shared.u16 	[%r114+2], %rs118;
	add.s32 	%r249, %r249, 2;
$L__BB0_11:
	and.b32  	%r115, %r89, 1;
	setp.eq.b32 	%p11, %r115, 1;
	not.pred 	%p12, %p11;
	@%p12 bra 	$L__BB0_13;
	ld.param.u64 	%rd90, [attention_kernel_param_2];
	add.s32 	%r116, %r249, %r3;
	shl.b32 	%r117, %r116, 1;
	mov.u32 	%r118, sram;
	add.s32 	%r119, %r118, %r117;
	cvt.u64.u32 	%rd55, %r249;
	add.s64 	%rd56, %rd5, %rd55;
	shl.b64 	%rd57, %rd56, 1;
	add.s64 	%rd58, %rd2, %rd57;
	ld.global.nc.u16 	%rs119, [%rd58];
	st.shared.u16 	[%r119], %rs119;
	add.s32 	%r120, %r5, %r117;
	cvt.u64.u32 	%rd59, %r116;
	add.s64 	%rd60, %rd59, %rd4;
	shl.b64 	%rd61, %rd60, 1;
	add.s64 	%rd62, %rd1, %rd61;
	ld.global.nc.u16 	%rs120, [%rd62];
	st.shared.u16 	[%r120], %rs120;
	add.s32 	%r121, %r6, %r117;
	cvta.to.global.u64 	%rd63, %rd90;
	add.s64 	%rd64, %rd63, %rd61;
	ld.global.nc.u16 	%rs121, [%rd64];
	st.shared.u16 	[%r121], %rs121;
$L__BB0_13:
	shl.b32 	%r123, %r4, 1;
	add.s32 	%r14, %r6, %r123;
	mul.lo.s32 	%r124, %r88, %r88;
	shl.b32 	%r125, %r124, 1;
	add.s32 	%r15, %r14, %r125;
	mul.lo.s32 	%r16, %r88, %r2;
	mov.f32 	%f20, 0f00000000;
	// begin inline asm
	{  cvt.rn.f16.f32 %rs122, %f20;}

	// end inline asm
	and.b32  	%r17, %r88, 15;
	setp.lt.u32 	%p13, %r88, 16;
	mov.b32 	%r254, 0;
	@%p13 bra 	$L__BB0_16;
	and.b32  	%r254, %r88, 2147483632;
	mov.b32 	%r253, 0;
$L__BB0_15:
	.pragma "nounroll";
	add.s32 	%r127, %r253, %r16;
	shl.b32 	%r128, %r127, 1;
	add.s32 	%r129, %r14, %r128;
	mul.wide.u32 	%rd65, %r127, 2;
	add.s64 	%rd66, %rd3, %rd65;
	ld.global.nc.u16 	%rs123, [%rd66];
	st.shared.u16 	[%r129], %rs123;
	add.s32 	%r130, %r15, %r128;
	st.shared.u16 	[%r130], %rs122;
	ld.global.nc.u16 	%rs124, [%rd66+2];
	st.shared.u16 	[%r129+2], %rs124;
	st.shared.u16 	[%r130+2], %rs122;
	ld.global.nc.u16 	%rs125, [%rd66+4];
	st.shared.u16 	[%r129+4], %rs125;
	st.shared.u16 	[%r130+4], %rs122;
	ld.global.nc.u16 	%rs126, [%rd66+6];
	st.shared.u16 	[%r129+6], %rs126;
	st.shared.u16 	[%r130+6], %rs122;
	ld.global.nc.u16 	%rs127, [%rd66+8];
	st.shared.u16 	[%r129+8], %rs127;
	st.shared.u16 	[%r130+8], %rs122;
	ld.global.nc.u16 	%rs128, [%rd66+10];
	st.shared.u16 	[%r129+10], %rs128;
	st.shared.u16 	[%r130+10], %rs122;
	ld.global.nc.u16 	%rs129, [%rd66+12];
	st.shared.u16 	[%r129+12], %rs129;
	st.shared.u16 	[%r130+12], %rs122;
	ld.global.nc.u16 	%rs130, [%rd66+14];
	st.shared.u16 	[%r129+14], %rs130;
	st.shared.u16 	[%r130+14], %rs122;
	ld.global.nc.u16 	%rs131, [%rd66+16];
	st.shared.u16 	[%r129+16], %rs131;
	st.shared.u16 	[%r130+16], %rs122;
	ld.global.nc.u16 	%rs132, [%rd66+18];
	st.shared.u16 	[%r129+18], %rs132;
	st.shared.u16 	[%r130+18], %rs122;
	ld.global.nc.u16 	%rs133, [%rd66+20];
	st.shared.u16 	[%r129+20], %rs133;
	st.shared.u16 	[%r130+20], %rs122;
	ld.global.nc.u16 	%rs134, [%rd66+22];
	st.shared.u16 	[%r129+22], %rs134;
	st.shared.u16 	[%r130+22], %rs122;
	ld.global.nc.u16 	%rs135, [%rd66+24];
	st.shared.u16 	[%r129+24], %rs135;
	st.shared.u16 	[%r130+24], %rs122;
	ld.global.nc.u16 	%rs136, [%rd66+26];
	st.shared.u16 	[%r129+26], %rs136;
	st.shared.u16 	[%r130+26], %rs122;
	ld.global.nc.u16 	%rs137, [%rd66+28];
	st.shared.u16 	[%r129+28], %rs137;
	st.shared.u16 	[%r130+28], %rs122;
	ld.global.nc.u16 	%rs138, [%rd66+30];
	st.shared.u16 	[%r129+30], %rs138;
	st.shared.u16 	[%r130+30], %rs122;
	add.s32 	%r253, %r253, 16;
	setp.ne.s32 	%p14, %r253, %r254;
	@%p14 bra 	$L__BB0_15;
$L__BB0_16:
	setp.eq.s32 	%p15, %r17, 0;
	@%p15 bra 	$L__BB0_25;
	and.b32  	%r25, %r88, 7;
	setp.lt.u32 	%p16, %r17, 8;
	@%p16 bra 	$L__BB0_19;
	add.s32 	%r131, %r254, %r16;
	shl.b32 	%r132, %r131, 1;
	add.s32 	%r133, %r14, %r132;
	mul.wide.u32 	%rd67, %r131, 2;
	add.s64 	%rd68, %rd3, %rd67;
	ld.global.nc.u16 	%rs139, [%rd68];
	st.shared.u16 	[%r133], %rs139;
	add.s32 	%r134, %r15, %r132;
	st.shared.u16 	[%r134], %rs122;
	cvt.u64.u32 	%rd69, %r16;
	cvt.u64.u32 	%rd70, %r254;
	add.s64 	%rd71, %rd70, %rd69;
	shl.b64 	%rd72, %rd71, 1;
	add.s64 	%rd73, %rd3, %rd72;
	ld.global.nc.u16 	%rs140, [%rd73+2];
	st.shared.u16 	[%r133+2], %rs140;
	st.shared.u16 	[%r134+2], %rs122;
	ld.global.nc.u16 	%rs141, [%rd73+4];
	st.shared.u16 	[%r133+4], %rs141;
	st.shared.u16 	[%r134+4], %rs122;
	ld.global.nc.u16 	%rs142, [%rd73+6];
	st.shared.u16 	[%r133+6], %rs142;
	st.shared.u16 	[%r134+6], %rs122;
	ld.global.nc.u16 	%rs143, [%rd73+8];
	st.shared.u16 	[%r133+8], %rs143;
	st.shared.u16 	[%r134+8], %rs122;
	ld.global.nc.u16 	%rs144, [%rd73+10];
	st.shared.u16 	[%r133+10], %rs144;
	st.shared.u16 	[%r134+10], %rs122;
	ld.global.nc.u16 	%rs145, [%rd73+12];
	st.shared.u16 	[%r133+12], %rs145;
	st.shared.u16 	[%r134+12], %rs122;
	ld.global.nc.u16 	%rs146, [%rd73+14];
	st.shared.u16 	[%r133+14], %rs146;
	st.shared.u16 	[%r134+14], %rs122;
	add.s32 	%r254, %r254, 8;
$L__BB0_19:
	setp.eq.s32 	%p17, %r25, 0;
	@%p17 bra 	$L__BB0_25;
	and.b32  	%r28, %r88, 3;
	setp.lt.u32 	%p18, %r25, 4;
	@%p18 bra 	$L__BB0_22;
	add.s32 	%r135, %r254, %r16;
	shl.b32 	%r136, %r135, 1;
	add.s32 	%r137, %r14, %r136;
	mul.wide.u32 	%rd74, %r135, 2;
	add.s64 	%rd75, %rd3, %rd74;
	ld.global.nc.u16 	%rs147, [%rd75];
	st.shared.u16 	[%r137], %rs147;
	add.s32 	%r138, %r15, %r136;
	st.shared.u16 	[%r138], %rs122;
	cvt.u64.u32 	%rd76, %r16;
	cvt.u64.u32 	%rd77, %r254;
	add.s64 	%rd78, %rd77, %rd76;
	shl.b64 	%rd79, %rd78, 1;
	add.s64 	%rd80, %rd3, %rd79;
	ld.global.nc.u16 	%rs148, [%rd80+2];
	st.shared.u16 	[%r137+2], %rs148;
	st.shared.u16 	[%r138+2], %rs122;
	ld.global.nc.u16 	%rs149, [%rd80+4];
	st.shared.u16 	[%r137+4], %rs149;
	st.shared.u16 	[%r138+4], %rs122;
	ld.global.nc.u16 	%rs150, [%rd80+6];
	st.shared.u16 	[%r137+6], %rs150;
	st.shared.u16 	[%r138+6], %rs122;
	add.s32 	%r254, %r254, 4;
$L__BB0_22:
	setp.eq.s32 	%p19, %r28, 0;
	@%p19 bra 	$L__BB0_25;
	mov.b32 	%r258, 0;
$L__BB0_24:
	.pragma "nounroll";
	add.s32 	%r140, %r254, %r16;
	shl.b32 	%r141, %r140, 1;
	add.s32 	%r142, %r14, %r141;
	mul.wide.u32 	%rd81, %r140, 2;
	add.s64 	%rd82, %rd3, %rd81;
	ld.global.nc.u16 	%rs151, [%rd82];
	st.shared.u16 	[%r142], %rs151;
	add.s32 	%r143, %r15, %r141;
	st.shared.u16 	[%r143], %rs122;
	add.s32 	%r254, %r254, 1;
	add.s32 	%r258, %r258, 1;
	setp.ne.s32 	%p20, %r258, %r28;
	@%p20 bra 	$L__BB0_24;
$L__BB0_25:
	setp.lt.s32 	%p21, %r89, 1;
	bar.sync 	0;
	mov.f32 	%f21, 0fC61C4000;
	// begin inline asm
	{  cvt.rn.f16.f32 %rs582, %f21;}

	// end inline asm
	@%p21 bra 	$L__BB0_39;
	and.b32  	%r35, %r89, 7;
	and.b32  	%r36, %r89, 2147483640;
	mov.b32 	%r259, 0;
$L__BB0_27:
	setp.lt.u32 	%p45, %r89, 8;
	add.s32 	%r38, %r259, %r16;
	shl.b32 	%r165, %r38, 1;
	add.s32 	%r39, %r15, %r165;
	mul.lo.s32 	%r40, %r259, %r89;
	ld.shared.u16 	%rs574, [%r39];
	mov.b32 	%r262, 0;
	@%p45 bra 	$L__BB0_30;
	mov.b32 	%r260, 0;
$L__BB0_29:
	.pragma "nounroll";
	add.s32 	%r167, %r260, %r3;
	shl.b32 	%r168, %r167, 1;
	mov.u32 	%r169, sram;
	add.s32 	%r170, %r169, %r168;
	ld.shared.u16 	%rs292, [%r170];
	add.s32 	%r171, %r260, %r40;
	shl.b32 	%r172, %r171, 1;
	add.s32 	%r173, %r5, %r172;
	ld.shared.u16 	%rs293, [%r173];
	// begin inline asm
	{mul.f16 %rs291,%rs292,%rs293;
}
	// end inline asm
	// begin inline asm
	{add.f16 %rs294,%rs574,%rs291;
}
	// end inline asm
	st.shared.u16 	[%r39], %rs294;
	ld.shared.u16 	%rs298, [%r170+2];
	ld.shared.u16 	%rs299, [%r173+2];
	// begin inline asm
	{mul.f16 %rs297,%rs298,%rs299;
}
	// end inline asm
	// begin inline asm
	{add.f16 %rs300,%rs294,%rs297;
}
	// end inline asm
	st.shared.u16 	[%r39], %rs300;
	ld.shared.u16 	%rs304, [%r170+4];
	ld.shared.u16 	%rs305, [%r173+4];
	// begin inline asm
	{mul.f16 %rs303,%rs304,%rs305;
}
	// end inline asm
	// begin inline asm
	{add.f16 %rs306,%rs300,%rs303;
}
	// end inline asm
	st.shared.u16 	[%r39], %rs306;
	ld.shared.u16 	%rs310, [%r170+6];
	ld.shared.u16 	%rs311, [%r173+6];
	// begin inline asm
	{mul.f16 %rs309,%rs310,%rs311;
}
	// end inline asm
	// begin inline asm
	{add.f16 %rs312,%rs306,%rs309;
}
	// end inline asm
	st.shared.u16 	[%r39], %rs312;
	ld.shared.u16 	%rs316, [%r170+8];
	ld.shared.u16 	%rs317, [%r173+8];
	// begin inline asm
	{mul.f16 %rs315,%rs316,%rs317;
}
	// end inline asm
	// begin inline asm
	{add.f16 %rs318,%rs312,%rs315;
}
	// end inline asm
	st.shared.u16 	[%r39], %rs318;
	ld.shared.u16 	%rs322, [%r170+10];
	ld.shared.u16 	%rs323, [%r173+10];
	// begin inline asm
	{mul.f16 %rs321,%rs322,%rs323;
}
	// end inline asm
	// begin inline asm
	{add.f16 %rs324,%rs318,%rs321;
}
	// end inline asm
	st.shared.u16 	[%r39], %rs324;
	ld.shared.u16 	%rs328, [%r170+12];
	ld.shared.u16 	%rs329, [%r173+12];
	// begin inline asm
	{mul.f16 %rs327,%rs328,%rs329;
}
	// end inline asm
	// begin inline asm
	{add.f16 %rs330,%rs324,%rs327;
}
	// end inline asm
	st.shared.u16 	[%r39], %rs330;
	ld.shared.u16 	%rs334, [%r170+14];
	ld.shared.u16 	%rs335, [%r173+14];
	// begin inline asm
	{mul.f16 %rs333,%rs334,%rs335;
}
	// end inline asm
	// begin inline asm
	{add.f16 %rs574,%rs330,%rs333;
}
	// end inline asm
	st.shared.u16 	[%r39], %rs574;
	add.s32 	%r260, %r260, 8;
	setp.ne.s32 	%p46, %r260, %r36;
	mov.u32 	%r262, %r36;
	@%p46 bra 	$L__BB0_29;
$L__BB0_30:
	setp.eq.s32 	%p47, %r35, 0;
	@%p47 bra 	$L__BB0_38;
	add.s32 	%r174, %r35, -1;
	setp.lt.u32 	%p48, %r174, 3;
	@%p48 bra 	$L__BB0_33;
	add.s32 	%r175, %r262, %r3;
	shl.b32 	%r176, %r175, 1;
	mov.u32 	%r177, sram;
	add.s32 	%r178, %r177, %r176;
	ld.shared.u16 	%rs340, [%r178];
	add.s32 	%r179, %r262, %r40;
	shl.b32 	%r180, %r179, 1;
	add.s32 	%r181, %r5, %r180;
	ld.shared.u16 	%rs341, [%r181];
	// begin inline asm
	{mul.f16 %rs339,%rs340,%rs341;
}
	// end inline asm
	// begin inline asm
	{add.f16 %rs342,%rs574,%rs339;
}
	// end inline asm
	st.shared.u16 	[%r39], %rs342;
	ld.shared.u16 	%rs346, [%r178+2];
	ld.shared.u16 	%rs347, [%r181+2];
	// begin inline asm
	{mul.f16 %rs345,%rs346,%rs347;
}
	// end inline asm
	// begin inline asm
	{add.f16 %rs348,%rs342,%rs345;
}
	// end inline asm
	st.shared.u16 	[%r39], %rs348;
	ld.shared.u16 	%rs352, [%r178+4];
	ld.shared.u16 	%rs353, [%r181+4];
	// begin inline asm
	{mul.f16 %rs351,%rs352,%rs353;
}
	// end inline asm
	// begin inline asm
	{add.f16 %rs354,%rs348,%rs351;
}
	// end inline asm
	st.shared.u16 	[%r39], %rs354;
	ld.shared.u16 	%rs358, [%r178+6];
	ld.shared.u16 	%rs359, [%r181+6];
	// begin inline asm
	{mul.f16 %rs357,%rs358,%rs359;
}
	// end inline asm
	// begin inline asm
	{add.f16 %rs574,%rs354,%rs357;
}
	// end inline asm
	st.shared.u16 	[%r39], %rs574;
	add.s32 	%r262, %r262, 4;
$L__BB0_33:
	and.b32  	%r182, %r89, 3;
	setp.eq.s32 	%p49, %r182, 0;
	@%p49 bra 	$L__BB0_38;
	setp.eq.s32 	%p50, %r182, 1;
	@%p50 bra 	$L__BB0_36;
	add.s32 	%r183, %r262, %r3;
	shl.b32 	%r184, %r183, 1;
	mov.u32 	%r185, sram;
	add.s32 	%r186, %r185, %r184;
	ld.shared.u16 	%rs364, [%r186];
	add.s32 	%r187, %r262, %r40;
	shl.b32 	%r188, %r187, 1;
	add.s32 	%r189, %r5, %r188;
	ld.shared.u16 	%rs365, [%r189];
	// begin inline asm
	{mul.f16 %rs363,%rs364,%rs365;
}
	// end inline asm
	// begin inline asm
	{add.f16 %rs366,%rs574,%rs363;
}
	// end inline asm
	st.shared.u16 	[%r39], %rs366;
	ld.shared.u16 	%rs370, [%r186+2];
	ld.shared.u16 	%rs371, [%r189+2];
	// begin inline asm
	{mul.f16 %rs369,%rs370,%rs371;
}
	// end inline asm
	// begin inline asm
	{add.f16 %rs574,%rs366,%rs369;
}
	// end inline asm
	st.shared.u16 	[%r39], %rs574;
	add.s32 	%r262, %r262, 2;
$L__BB0_36:
	and.b32  	%r190, %r89, 1;
	setp.eq.b32 	%p51, %r190, 1;
	not.pred 	%p52, %p51;
	@%p52 bra 	$L__BB0_38;
	add.s32 	%r191, %r262, %r3;
	shl.b32 	%r192, %r191, 1;
	mov.u32 	%r193, sram;
	add.s32 	%r194, %r193, %r192;
	ld.shared.u16 	%rs376, [%r194];
	add.s32 	%r195, %r262, %r40;
	shl.b32 	%r196, %r195, 1;
	add.s32 	%r197, %r5, %r196;
	ld.shared.u16 	%rs377, [%r197];
	// begin inline asm
	{mul.f16 %rs375,%rs376,%rs377;
}
	// end inline asm
	// begin inline asm
	{add.f16 %rs574,%rs574,%rs375;
}
	// end inline asm
	st.shared.u16 	[%r39], %rs574;
$L__BB0_38:
	// begin inline asm
	{mul.f16 %rs381,%rs574,%rs76;
}
	// end inline asm
	add.s32 	%r199, %r14, %r165;
	ld.shared.u16 	%rs386, [%r199];
	// begin inline asm
	{add.f16 %rs384,%rs381,%rs386;
}
	// end inline asm
	st.shared.u16 	[%r39], %rs384;
	// begin inline asm
	{ .reg .pred __$temp3;
  setp.gt.f16  __$temp3, %rs384, %rs582;
  selp.u16 %rs387, 1, 0, __$temp3;}
	// end inline asm
	setp.eq.s16 	%p53, %rs387, 0;
	selp.b16 	%rs582, %rs582, %rs384, %p53;
	add.s32 	%r259, %r259, 1;
	setp.eq.s32 	%p54, %r259, %r88;
	@%p54 bra 	$L__BB0_50;
	bra.uni 	$L__BB0_27;
$L__BB0_39:
	and.b32  	%r49, %r88, 7;
	setp.lt.u32 	%p22, %r88, 8;
	mov.b32 	%r266, 0;
	@%p22 bra 	$L__BB0_42;
	and.b32  	%r266, %r88, 2147483640;
	mov.b32 	%r264, 0;
$L__BB0_41:
	.pragma "nounroll";
	add.s32 	%r146, %r264, %r16;
	shl.b32 	%r147, %r146, 1;
	add.s32 	%r148, %r15, %r147;
	ld.shared.u16 	%rs155, [%r148];
	// begin inline asm
	{mul.f16 %rs154,%rs155,%rs76;
}
	// end inline asm
	add.s32 	%r149, %r14, %r147;
	ld.shared.u16 	%rs159, [%r149];
	// begin inline asm
	{add.f16 %rs157,%rs154,%rs159;
}
	// end inline asm
	st.shared.u16 	[%r148], %rs157;
	// begin inline asm
	{ .reg .pred __$temp3;
  setp.gt.f16  __$temp3, %rs157, %rs582;
  selp.u16 %rs160, 1, 0, __$temp3;}
	// end inline asm
	setp.eq.s16 	%p23, %rs160, 0;
	selp.b16 	%rs171, %rs582, %rs157, %p23;
	ld.shared.u16 	%rs164, [%r148+2];
	// begin inline asm
	{mul.f16 %rs163,%rs164,%rs76;
}
	// end inline asm
	ld.shared.u16 	%rs168, [%r149+2];
	// begin inline asm
	{add.f16 %rs166,%rs163,%rs168;
}
	// end inline asm
	st.shared.u16 	[%r148+2], %rs166;
	// begin inline asm
	{ .reg .pred __$temp3;
  setp.gt.f16  __$temp3, %rs166, %rs171;
  selp.u16 %rs169, 1, 0, __$temp3;}
	// end inline asm
	setp.eq.s16 	%p24, %rs169, 0;
	selp.b16 	%rs180, %rs171, %rs166, %p24;
	ld.shared.u16 	%rs173, [%r148+4];
	// begin inline asm
	{mul.f16 %rs172,%rs173,%rs76;
}
	// end inline asm
	ld.shared.u16 	%rs177, [%r149+4];
	// begin inline asm
	{add.f16 %rs175,%rs172,%rs177;
}
	// end inline asm
	st.shared.u16 	[%r148+4], %rs175;
	// begin inline asm
	{ .reg .pred __$temp3;
  setp.gt.f16  __$temp3, %rs175, %rs180;
  selp.u16 %rs178, 1, 0, __$temp3;}
	// end inline asm
	setp.eq.s16 	%p25, %rs178, 0;
	selp.b16 	%rs189, %rs180, %rs175, %p25;
	ld.shared.u16 	%rs182, [%r148+6];
	// begin inline asm
	{mul.f16 %rs181,%rs182,%rs76;
}
	// end inline asm
	ld.shared.u16 	%rs186, [%r149+6];
	// begin inline asm
	{add.f16 %rs184,%rs181,%rs186;
}
	// end inline asm
	st.shared.u16 	[%r148+6], %rs184;
	// begin inline asm
	{ .reg .pred __$temp3;
  setp.gt.f16  __$temp3, %rs184, %rs189;
  selp.u16 %rs187, 1, 0, __$temp3;}
	// end inline asm
	setp.eq.s16 	%p26, %rs187, 0;
	selp.b16 	%rs198, %rs189, %rs184, %p26;
	ld.shared.u16 	%rs191, [%r148+8];
	// begin inline asm
	{mul.f16 %rs190,%rs191,%rs76;
}
	// end inline asm
	ld.shared.u16 	%rs195, [%r149+8];
	// begin inline asm
	{add.f16 %rs193,%rs190,%rs195;
}
	// end inline asm
	st.shared.u16 	[%r148+8], %rs193;
	// begin inline asm
	{ .reg .pred __$temp3;
  setp.gt.f16  __$temp3, %rs193, %rs198;
  selp.u16 %rs196, 1, 0, __$temp3;}
	// end inline asm
	setp.eq.s16 	%p27, %rs196, 0;
	selp.b16 	%rs207, %rs198, %rs193, %p27;
	ld.shared.u16 	%rs200, [%r148+10];
	// begin inline asm
	{mul.f16 %rs199,%rs200,%rs76;
}
	// end inline asm
	ld.shared.u16 	%rs204, [%r149+10];
	// begin inline asm
	{add.f16 %rs202,%rs199,%rs204;
}
	// end inline asm
	st.shared.u16 	[%r148+10], %rs202;
	// begin inline asm
	{ .reg .pred __$temp3;
  setp.gt.f16  __$temp3, %rs202, %rs207;
  selp.u16 %rs205, 1, 0, __$temp3;}
	// end inline asm
	setp.eq.s16 	%p28, %rs205, 0;
	selp.b16 	%rs216, %rs207, %rs202, %p28;
	ld.shared.u16 	%rs209, [%r148+12];
	// begin inline asm
	{mul.f16 %rs208,%rs209,%rs76;
}
	// end inline asm
	ld.shared.u16 	%rs213, [%r149+12];
	// begin inline asm
	{add.f16 %rs211,%rs208,%rs213;
}
	// end inline asm
	st.shared.u16 	[%r148+12], %rs211;
	// begin inline asm
	{ .reg .pred __$temp3;
  setp.gt.f16  __$temp3, %rs211, %rs216;
  selp.u16 %rs214, 1, 0, __$temp3;}
	// end inline asm
	setp.eq.s16 	%p29, %rs214, 0;
	selp.b16 	%rs225, %rs216, %rs211, %p29;
	ld.shared.u16 	%rs218, [%r148+14];
	// begin inline asm
	{mul.f16 %rs217,%rs218,%rs76;
}
	// end inline asm
	ld.shared.u16 	%rs222, [%r149+14];
	// begin inline asm
	{add.f16 %rs220,%rs217,%rs222;
}
	// end inline asm
	st.shared.u16 	[%r148+14], %rs220;
	// begin inline asm
	{ .reg .pred __$temp3;
  setp.gt.f16  __$temp3, %rs220, %rs225;
  selp.u16 %rs223, 1, 0, __$temp3;}
	// end inline asm
	setp.eq.s16 	%p30, %rs223, 0;
	selp.b16 	%rs582, %rs225, %rs220, %p30;
	add.s32 	%r264, %r264, 8;
	setp.ne.s32 	%p31, %r264, %r266;
	@%p31 bra 	$L__BB0_41;
$L__BB0_42:
	setp.eq.s32 	%p32, %r49, 0;
	@%p32 bra 	$L__BB0_50;
	and.b32  	%r54, %r88, 3;
	setp.lt.u32 	%p33, %r49, 4;
	@%p33 bra 	$L__BB0_45;
	add.s32 	%r150, %r266, %r16;
	shl.b32 	%r151, %r150, 1;
	add.s32 	%r152, %r15, %r151;
	ld.shared.u16 	%rs228, [%r152];
	// begin inline asm
	{mul.f16 %rs227,%rs228,%rs76;
}
	// end inline asm
	add.s32 	%r153, %r14, %r151;
	ld.shared.u16 	%rs232, [%r153];
	// begin inline asm
	{add.f16 %rs230,%rs227,%rs232;
}
	// end inline asm
	st.shared.u16 	[%r152], %rs230;
	// begin inline asm
	{ .reg .pred __$temp3;
  setp.gt.f16  __$temp3, %rs230, %rs582;
  selp.u16 %rs233, 1, 0, __$temp3;}
	// end inline asm
	setp.eq.s16 	%p34, %rs233, 0;
	selp.b16 	%rs244, %rs582, %rs230, %p34;
	ld.shared.u16 	%rs237, [%r152+2];
	// begin inline asm
	{mul.f16 %rs236,%rs237,%rs76;
}
	// end inline asm
	ld.shared.u16 	%rs241, [%r153+2];
	// begin inline asm
	{add.f16 %rs239,%rs236,%rs241;
}
	// end inline asm
	st.shared.u16 	[%r152+2], %rs239;
	// begin inline asm
	{ .reg .pred __$temp3;
  setp.gt.f16  __$temp3, %rs239, %rs244;
  selp.u16 %rs242, 1, 0, __$temp3;}
	// end inline asm
	setp.eq.s16 	%p35, %rs242, 0;
	selp.b16 	%rs253, %rs244, %rs239, %p35;
	ld.shared.u16 	%rs246, [%r152+4];
	// begin inline asm
	{mul.f16 %rs245,%rs246,%rs76;
}
	// end inline asm
	ld.shared.u16 	%rs250, [%r153+4];
	// begin inline asm
	{add.f16 %rs248,%rs245,%rs250;
}
	// end inline asm
	st.shared.u16 	[%r152+4], %rs248;
	// begin inline asm
	{ .reg .pred __$temp3;
  setp.gt.f16  __$temp3, %rs248, %rs253;
  selp.u16 %rs251, 1, 0, __$temp3;}
	// end inline asm
	setp.eq.s16 	%p36, %rs251, 0;
	selp.b16 	%rs262, %rs253, %rs248, %p36;
	ld.shared.u16 	%rs255, [%r152+6];
	// begin inline asm
	{mul.f16 %rs254,%rs255,%rs76;
}
	// end inline asm
	ld.shared.u16 	%rs259, [%r153+6];
	// begin inline asm
	{add.f16 %rs257,%rs254,%rs259;
}
	// end inline asm
	st.shared.u16 	[%r152+6], %rs257;
	// begin inline asm
	{ .reg .pred __$temp3;
  setp.gt.f16  __$temp3, %rs257, %rs262;
  selp.u16 %rs260, 1, 0, __$temp3;}
	// end inline asm
	setp.eq.s16 	%p37, %rs260, 0;
	selp.b16 	%rs582, %rs262, %rs257, %p37;
	add.s32 	%r266, %r266, 4;
$L__BB0_45:
	setp.eq.s32 	%p38, %r54, 0;
	@%p38 bra 	$L__BB0_50;
	setp.eq.s32 	%p39, %r54, 1;
	@%p39 bra 	$L__BB0_48;
	add.s32 	%r154, %r266, %r16;
	shl.b32 	%r155, %r154, 1;
	add.s32 	%r156, %r15, %r155;
	ld.shared.u16 	%rs265, [%r156];
	// begin inline asm
	{mul.f16 %rs264,%rs265,%rs76;
}
	// end inline asm
	add.s32 	%r157, %r14, %r155;
	ld.shared.u16 	%rs269, [%r157];
	// begin inline asm
	{add.f16 %rs267,%rs264,%rs269;
}
	// end inline asm
	st.shared.u16 	[%r156], %rs267;
	// begin inline asm
	{ .reg .pred __$temp3;
  setp.gt.f16  __$temp3, %rs267, %rs582;
  selp.u16 %rs270, 1, 0, __$temp3;}
	// end inline asm
	setp.eq.s16 	%p40, %rs270, 0;
	selp.b16 	%rs281, %rs582, %rs267, %p40;
	ld.shared.u16 	%rs274, [%r156+2];
	// begin inline asm
	{mul.f16 %rs273,%rs274,%rs76;
}
	// end inline asm
	ld.shared.u16 	%rs278, [%r157+2];
	// begin inline asm
	{add.f16 %rs276,%rs273,%rs278;
}
	// end inline asm
	st.shared.u16 	[%r156+2], %rs276;
	// begin inline asm
	{ .reg .pred __$temp3;
  setp.gt.f16  __$temp3, %rs276, %rs281;
  selp.u16 %rs279, 1, 0, __$temp3;}
	// end inline asm
	setp.eq.s16 	%p41, %rs279, 0;
	selp.b16 	%rs582, %rs281, %rs276, %p41;
	add.s32 	%r266, %r266, 2;
$L__BB0_48:
	and.b32  	%r158, %r88, 1;
	setp.eq.b32 	%p42, %r158, 1;
	not.pred 	%p43, %p42;
	@%p43 bra 	$L__BB0_50;
	add.s32 	%r159, %r266, %r16;
	shl.b32 	%r160, %r159, 1;
	add.s32 	%r161, %r15, %r160;
	ld.shared.u16 	%rs283, [%r161];
	// begin inline asm
	{mul.f16 %rs282,%rs283,%rs76;
}
	// end inline asm
	add.s32 	%r162, %r14, %r160;
	ld.shared.u16 	%rs287, [%r162];
	// begin inline asm
	{add.f16 %rs285,%rs282,%rs287;
}
	// end inline asm
	st.shared.u16 	[%r161], %rs285;
	// begin inline asm
	{ .reg .pred __$temp3;
  setp.gt.f16  __$temp3, %rs285, %rs582;
  selp.u16 %rs288, 1, 0, __$temp3;}
	// end inline asm
	setp.eq.s16 	%p44, %rs288, 0;
	selp.b16 	%rs582, %rs582, %rs285, %p44;
$L__BB0_50:
	and.b32  	%r59, %r88, 3;
	setp.lt.u32 	%p55, %r88, 4;
	mov.b32 	%r268, 0;
	mov.u16 	%rs599, %rs122;
	@%p55 bra 	$L__BB0_53;
	and.b32  	%r268, %r88, 2147483644;
	mov.b32 	%r275, 0;
	mov.u16 	%rs599, %rs122;
$L__BB0_52:
	.pragma "nounroll";
	add.s32 	%r202, %r275, %r16;
	shl.b32 	%r203, %r202, 1;
	add.s32 	%r204, %r15, %r203;
	ld.shared.u16 	%rs392, [%r204];
	// begin inline asm
	{sub.f16 %rs391,%rs392,%rs582;
}
	// end inline asm
	// begin inline asm
	{  cvt.f32.f16 %f22, %rs391;}

	// end inline asm
	fma.rn.f32 	%f30, %f22, 0f3BBB989D, 0f3F000000;
	cvt.sat.f32.f32 	%f31, %f30;
	mov.f32 	%f32, 0f4B400001;
	mov.f32 	%f33, 0f437C0000;
	fma.rm.f32 	%f34, %f31, %f33, %f32;
	add.f32 	%f35, %f34, 0fCB40007F;
	neg.f32 	%f36, %f35;
	fma.rn.f32 	%f37, %f22, 0f3FB8AA3B, %f36;
	fma.rn.f32 	%f38, %f22, 0f32A57060, %f37;
	mov.b32 	%r205, %f34;
	shl.b32 	%r206, %r205, 23;
	mov.b32 	%f39, %r206;
	ex2.approx.ftz.f32 	%f40, %f38;
	mul.f32 	%f23, %f40, %f39;
	// begin inline asm
	{  cvt.rn.f16.f32 %rs395, %f23;}

	// end inline asm
	st.shared.u16 	[%r204], %rs395;
	// begin inline asm
	{add.f16 %rs396,%rs599,%rs395;
}
	// end inline asm
	ld.shared.u16 	%rs400, [%r204+2];
	// begin inline asm
	{sub.f16 %rs399,%rs400,%rs582;
}
	// end inline asm
	// begin inline asm
	{  cvt.f32.f16 %f24, %rs399;}

	// end inline asm
	fma.rn.f32 	%f41, %f24, 0f3BBB989D, 0f3F000000;
	cvt.sat.f32.f32 	%f42, %f41;
	fma.rm.f32 	%f43, %f42, %f33, %f32;
	add.f32 	%f44, %f43, 0fCB40007F;
	neg.f32 	%f45, %f44;
	fma.rn.f32 	%f46, %f24, 0f3FB8AA3B, %f45;
	fma.rn.f32 	%f47, %f24, 0f32A57060, %f46;
	mov.b32 	%r207, %f43;
	shl.b32 	%r208, %r207, 23;
	mov.b32 	%f48, %r208;
	ex2.approx.ftz.f32 	%f49, %f47;
	mul.f32 	%f25, %f49, %f48;
	// begin inline asm
	{  cvt.rn.f16.f32 %rs403, %f25;}

	// end inline asm
	st.shared.u16 	[%r204+2], %rs403;
	// begin inline asm
	{add.f16 %rs404,%rs396,%rs403;
}
	// end inline asm
	ld.shared.u16 	%rs408, [%r204+4];
	// begin inline asm
	{sub.f16 %rs407,%rs408,%rs582;
}
	// end inline asm
	// begin inline asm
	{  cvt.f32.f16 %f26, %rs407;}

	// end inline asm
	fma.rn.f32 	%f50, %f26, 0f3BBB989D, 0f3F000000;
	cvt.sat.f32.f32 	%f51, %f50;
	fma.rm.f32 	%f52, %f51, %f33, %f32;
	add.f32 	%f53, %f52, 0fCB40007F;
	neg.f32 	%f54, %f53;
	fma.rn.f32 	%f55, %f26, 0f3FB8AA3B, %f54;
	fma.rn.f32 	%f56, %f26, 0f32A57060, %f55;
	mov.b32 	%r209, %f52;
	shl.b32 	%r210, %r209, 23;
	mov.b32 	%f57, %r210;
	ex2.approx.ftz.f32 	%f58, %f56;
	mul.f32 	%f27, %f58, %f57;
	// begin inline asm
	{  cvt.rn.f16.f32 %rs411, %f27;}

	// end inline asm
	st.shared.u16 	[%r204+4], %rs411;
	// begin inline asm
	{add.f16 %rs412,%rs404,%rs411;
}
	// end inline asm
	ld.shared.u16 	%rs416, [%r204+6];
	// begin inline asm
	{sub.f16 %rs415,%rs416,%rs582;
}
	// end inline asm
	// begin inline asm
	{  cvt.f32.f16 %f28, %rs415;}

	// end inline asm
	fma.rn.f32 	%f59, %f28, 0f3BBB989D, 0f3F000000;
	cvt.sat.f32.f32 	%f60, %f59;
	fma.rm.f32 	%f61, %f60, %f33, %f32;
	add.f32 	%f62, %f61, 0fCB40007F;
	neg.f32 	%f63, %f62;
	fma.rn.f32 	%f64, %f28, 0f3FB8AA3B, %f63;
	fma.rn.f32 	%f65, %f28, 0f32A57060, %f64;
	mov.b32 	%r211, %f61;
	shl.b32 	%r212, %r211, 23;
	mov.b32 	%f66, %r212;
	ex2.approx.ftz.f32 	%f67, %f65;
	mul.f32 	%f29, %f67, %f66;
	// begin inline asm
	{  cvt.rn.f16.f32 %rs419, %f29;}

	// end inline asm
	st.shared.u16 	[%r204+6], %rs419;
	// begin inline asm
	{add.f16 %rs599,%rs412,%rs419;
}
	// end inline asm
	add.s32 	%r275, %r275, 4;
	setp.eq.s32 	%p56, %r275, %r268;
	@%p56 bra 	$L__BB0_53;
	bra.uni 	$L__BB0_52;
$L__BB0_53:
	setp.eq.s32 	%p57, %r59, 0;
	@%p57 bra 	$L__BB0_58;
	setp.eq.s32 	%p58, %r59, 1;
	@%p58 bra 	$L__BB0_56;
	add.s32 	%r213, %r268, %r16;
	shl.b32 	%r214, %r213, 1;
	add.s32 	%r215, %r15, %r214;
	ld.shared.u16 	%rs425, [%r215];
	// begin inline asm
	{sub.f16 %rs424,%rs425,%rs582;
}
	// end inline asm
	// begin inline asm
	{  cvt.f32.f16 %f68, %rs424;}

	// end inline asm
	fma.rn.f32 	%f72, %f68, 0f3BBB989D, 0f3F000000;
	cvt.sat.f32.f32 	%f73, %f72;
	mov.f32 	%f74, 0f4B400001;
	mov.f32 	%f75, 0f437C0000;
	fma.rm.f32 	%f76, %f73, %f75, %f74;
	add.f32 	%f77, %f76, 0fCB40007F;
	neg.f32 	%f78, %f77;
	fma.rn.f32 	%f79, %f68, 0f3FB8AA3B, %f78;
	fma.rn.f32 	%f80, %f68, 0f32A57060, %f79;
	mov.b32 	%r216, %f76;
	shl.b32 	%r217, %r216, 23;
	mov.b32 	%f81, %r217;
	ex2.approx.ftz.f32 	%f82, %f80;
	mul.f32 	%f69, %f82, %f81;
	// begin inline asm
	{  cvt.rn.f16.f32 %rs428, %f69;}

	// end inline asm
	st.shared.u16 	[%r215], %rs428;
	// begin inline asm
	{add.f16 %rs429,%rs599,%rs428;
}
	// end inline asm
	ld.shared.u16 	%rs433, [%r215+2];
	// begin inline asm
	{sub.f16 %rs432,%rs433,%rs582;
}
	// end inline asm
	// begin inline asm
	{  cvt.f32.f16 %f70, %rs432;}

	// end inline asm
	fma.rn.f32 	%f83, %f70, 0f3BBB989D, 0f3F000000;
	cvt.sat.f32.f32 	%f84, %f83;
	fma.rm.f32 	%f85, %f84, %f75, %f74;
	add.f32 	%f86, %f85, 0fCB40007F;
	neg.f32 	%f87, %f86;
	fma.rn.f32 	%f88, %f70, 0f3FB8AA3B, %f87;
	fma.rn.f32 	%f89, %f70, 0f32A57060, %f88;
	mov.b32 	%r218, %f85;
	shl.b32 	%r219, %r218, 23;
	mov.b32 	%f90, %r219;
	ex2.approx.ftz.f32 	%f91, %f89;
	mul.f32 	%f71, %f91, %f90;
	// begin inline asm
	{  cvt.rn.f16.f32 %rs436, %f71;}

	// end inline asm
	st.shared.u16 	[%r215+2], %rs436;
	// begin inline asm
	{add.f16 %rs599,%rs429,%rs436;
}
	// end inline asm
	add.s32 	%r268, %r268, 2;
$L__BB0_56:
	and.b32  	%r220, %r88, 1;
	setp.eq.b32 	%p59, %r220, 1;
	not.pred 	%p60, %p59;
	@%p60 bra 	$L__BB0_58;
	add.s32 	%r221, %r268, %r16;
	shl.b32 	%r222, %r221, 1;
	add.s32 	%r223, %r15, %r222;
	ld.shared.u16 	%rs441, [%r223];
	// begin inline asm
	{sub.f16 %rs440,%rs441,%rs582;
}
	// end inline asm
	// begin inline asm
	{  cvt.f32.f16 %f92, %rs440;}

	// end inline asm
	fma.rn.f32 	%f94, %f92, 0f3BBB989D, 0f3F000000;
	cvt.sat.f32.f32 	%f95, %f94;
	mov.f32 	%f96, 0f4B400001;
	mov.f32 	%f97, 0f437C0000;
	fma.rm.f32 	%f98, %f95, %f97, %f96;
	add.f32 	%f99, %f98, 0fCB40007F;
	neg.f32 	%f100, %f99;
	fma.rn.f32 	%f101, %f92, 0f3FB8AA3B, %f100;
	fma.rn.f32 	%f102, %f92, 0f32A57060, %f101;
	mov.b32 	%r224, %f98;
	shl.b32 	%r225, %r224, 23;
	mov.b32 	%f103, %r225;
	ex2.approx.ftz.f32 	%f104, %f102;
	mul.f32 	%f93, %f104, %f103;
	// begin inline asm
	{  cvt.rn.f16.f32 %rs444, %f93;}

	// end inline asm
	st.shared.u16 	[%r223], %rs444;
	// begin inline asm
	{add.f16 %rs599,%rs599,%rs444;
}
	// end inline asm
$L__BB0_58:
	setp.lt.s32 	%p61, %r89, 1;
	@%p61 bra 	$L__BB0_89;
	ld.param.u64 	%rd91, [attention_kernel_param_4];
	// begin inline asm
	{  cvt.f32.f16 %f105, %rs599;}

	// end inline asm
	// begin inline asm
	{rcp.approx.ftz.f32 %f106, %f105;
}
	// end inline asm
	neg.f32 	%f2, %f105;
	and.b32  	%r64, %r88, 2147483644;
	neg.s32 	%r65, %r64;
	shl.b32 	%r227, %r88, 2;
	or.b32  	%r228, %r227, 2;
	mul.lo.s32 	%r66, %r89, %r228;
	shl.b32 	%r67, %r89, 3;
	add.s32 	%r229, %r227, 4;
	mul.lo.s32 	%r68, %r89, %r229;
	add.s32 	%r230, %r227, 6;
	mul.lo.s32 	%r69, %r89, %r230;
	shl.b32 	%r70, %r4, 2;
	shl.b32 	%r231, %r2, 1;
	mad.lo.s32 	%r232, %r89, 6, %r231;
	shl.b32 	%r233, %r88, 1;
	add.s32 	%r234, %r232, %r233;
	mov.u32 	%r235, sram;
	mad.lo.s32 	%r236, %r88, %r234, %r235;
	add.s32 	%r71, %r236, 4;
	cvta.to.global.u64 	%rd6, %rd91;
	mov.b32 	%r270, 0;
$L__BB0_60:
	setp.lt.u32 	%p62, %r88, 4;
	mov.b32 	%r274, 0;
	mov.u16 	%rs598, %rs122;
	@%p62 bra 	$L__BB0_75;
	shl.b32 	%r238, %r270, 1;
	add.s32 	%r272, %r235, %r238;
	mov.u32 	%r271, %r71;
	mov.u32 	%r273, %r65;
	mov.u16 	%rs598, %rs122;
$L__BB0_62:
	ld.shared.u16 	%rs450, [%r271+-4];
	// begin inline asm
	{  cvt.f32.f16 %f108, %rs450;}

	// end inline asm
	mul.f32 	%f109, %f108, %f106;
	// begin inline asm
	{  cvt.rn.f16.f32 %rs589, %f109;}

	// end inline asm
	// begin inline asm
	{abs.f16 %rs452,%rs589;
}
	// end inline asm
	mov.b16 	%rs456, 143;
	// begin inline asm
	{ .reg .pred __$temp3;
  setp.lt.f16  __$temp3, %rs452, %rs456;
  selp.u16 %rs454, 1, 0, __$temp3;}
	// end inline asm
	setp.eq.s16 	%p63, %rs454, 0;
	@%p63 bra 	$L__BB0_65;
	// begin inline asm
	{ .reg .pred __$temp3;
  setp.lt.f16  __$temp3, %rs122, %rs452;
  selp.u16 %rs457, 1, 0, __$temp3;}
	// end inline asm
	setp.eq.s16 	%p64, %rs457, 0;
	@%p64 bra 	$L__BB0_65;
	fma.rn.f32 	%f111, %f2, %f109, %f108;
	fma.rn.f32 	%f110, %f106, %f111, %f109;
	// begin inline asm
	{  cvt.rn.f16.f32 %rs589, %f110;}

	// end inline asm
$L__BB0_65:
	add.s32 	%r240, %r272, %r70;
	ld.shared.u16 	%rs463, [%r240];
	// begin inline asm
	{mul.f16 %rs461,%rs589,%rs463;
}
	// end inline asm
	// begin inline asm
	{add.f16 %rs464,%rs598,%rs461;
}
	// end inline asm
	ld.shared.u16 	%rs467, [%r271+-2];
	// begin inline asm
	{  cvt.f32.f16 %f112, %rs467;}

	// end inline asm
	mul.f32 	%f113, %f112, %f106;
	// begin inline asm
	{  cvt.rn.f16.f32 %rs590, %f113;}

	// end inline asm
	// begin inline asm
	{abs.f16 %rs469,%rs590;
}
	// end inline asm
	mov.b16 	%rs473, 143;
	// begin inline asm
	{ .reg .pred __$temp3;
  setp.lt.f16  __$temp3, %rs469, %rs473;
  selp.u16 %rs471, 1, 0, __$temp3;}
	// end inline asm
	setp.eq.s16 	%p65, %rs471, 0;
	@%p65 bra 	$L__BB0_68;
	// begin inline asm
	{ .reg .pred __$temp3;
  setp.lt.f16  __$temp3, %rs122, %rs469;
  selp.u16 %rs474, 1, 0, __$temp3;}
	// end inline asm
	setp.eq.s16 	%p66, %rs474, 0;
	@%p66 bra 	$L__BB0_68;
	fma.rn.f32 	%f115, %f2, %f113, %f112;
	fma.rn.f32 	%f114, %f106, %f115, %f113;
	// begin inline asm
	{  cvt.rn.f16.f32 %rs590, %f114;}

	// end inline asm
$L__BB0_68:
	add.s32 	%r241, %r272, %r66;
	ld.shared.u16 	%rs480, [%r241];
	// begin inline asm
	{mul.f16 %rs478,%rs590,%rs480;
}
	// end inline asm
	// begin inline asm
	{add.f16 %rs481,%rs464,%rs478;
}
	// end inline asm
	ld.shared.u16 	%rs484, [%r271];
	// begin inline asm
	{  cvt.f32.f16 %f116, %rs484;}

	// end inline asm
	mul.f32 	%f117, %f116, %f106;
	// begin inline asm
	{  cvt.rn.f16.f32 %rs591, %f117;}

	// end inline asm
	// begin inline asm
	{abs.f16 %rs486,%rs591;
}
	// end inline asm
	mov.b16 	%rs490, 143;
	// begin inline asm
	{ .reg .pred __$temp3;
  setp.lt.f16  __$temp3, %rs486, %rs490;
  selp.u16 %rs488, 1, 0, __$temp3;}
	// end inline asm
	setp.eq.s16 	%p67, %rs488, 0;
	@%p67 bra 	$L__BB0_71;
	// begin inline asm
	{ .reg .pred __$temp3;
  setp.lt.f16  __$temp3, %rs122, %rs486;
  selp.u16 %rs491, 1, 0, __$temp3;}
	// end inline asm
	setp.eq.s16 	%p68, %rs491, 0;
	@%p68 bra 	$L__BB0_71;
	fma.rn.f32 	%f119, %f2, %f117, %f116;
	fma.rn.f32 	%f118, %f106, %f119, %f117;
	// begin inline asm
	{  cvt.rn.f16.f32 %rs591, %f118;}

	// end inline asm
$L__BB0_71:
	add.s32 	%r242, %r272, %r68;
	ld.shared.u16 	%rs497, [%r242];
	// begin inline asm
	{mul.f16 %rs495,%rs591,%rs497;
}
	// end inline asm
	// begin inline asm
	{add.f16 %rs498,%rs481,%rs495;
}
	// end inline asm
	ld.shared.u16 	%rs501, [%r271+2];
	// begin inline asm
	{  cvt.f32.f16 %f120, %rs501;}

	// end inline asm
	mul.f32 	%f121, %f120, %f106;
	// begin inline asm
	{  cvt.rn.f16.f32 %rs592, %f121;}

	// end inline asm
	// begin inline asm
	{abs.f16 %rs503,%rs592;
}
	// end inline asm
	mov.b16 	%rs507, 143;
	// begin inline asm
	{ .reg .pred __$temp3;
  setp.lt.f16  __$temp3, %rs503, %rs507;
  selp.u16 %rs505, 1, 0, __$temp3;}
	// end inline asm
	setp.eq.s16 	%p69, %rs505, 0;
	@%p69 bra 	$L__BB0_74;
	// begin inline asm
	{ .reg .pred __$temp3;
  setp.lt.f16  __$temp3, %rs122, %rs503;
  selp.u16 %rs508, 1, 0, __$temp3;}
	// end inline asm
	setp.eq.s16 	%p70, %rs508, 0;
	@%p70 bra 	$L__BB0_74;
	fma.rn.f32 	%f123, %f2, %f121, %f120;
	fma.rn.f32 	%f122, %f106, %f123, %f121;
	// begin inline asm
	{  cvt.rn.f16.f32 %rs592, %f122;}

	// end inline asm
$L__BB0_74:
	add.s32 	%r243, %r272, %r69;
	ld.shared.u16 	%rs514, [%r243];
	// begin inline asm
	{mul.f16 %rs512,%rs592,%rs514;
}
	// end inline asm
	// begin inline asm
	{add.f16 %rs598,%rs498,%rs512;
}
	// end inline asm
	add.s32 	%r273, %r273, 4;
	add.s32 	%r272, %r272, %r67;
	add.s32 	%r271, %r271, 8;
	setp.ne.s32 	%p71, %r273, 0;
	mov.u32 	%r274, %r64;
	@%p71 bra 	$L__BB0_62;
$L__BB0_75:
	setp.eq.s32 	%p72, %r59, 0;
	@%p72 bra 	$L__BB0_88;
	add.s32 	%r244, %r274, %r16;
	shl.b32 	%r245, %r244, 1;
	add.s32 	%r81, %r15, %r245;
	ld.shared.u16 	%rs518, [%r81];
	// begin inline asm
	{  cvt.f32.f16 %f124, %rs518;}

	// end inline asm
	mul.f32 	%f125, %f124, %f106;
	// begin inline asm
	{  cvt.rn.f16.f32 %rs595, %f125;}

	// end inline asm
	// begin inline asm
	{abs.f16 %rs520,%rs595;
}
	// end inline asm
	mov.b16 	%rs524, 143;
	// begin inline asm
	{ .reg .pred __$temp3;
  setp.lt.f16  __$temp3, %rs520, %rs524;
  selp.u16 %rs522, 1, 0, __$temp3;}
	// end inline asm
	setp.eq.s16 	%p73, %rs522, 0;
	@%p73 bra 	$L__BB0_79;
	// begin inline asm
	{ .reg .pred __$temp3;
  setp.lt.f16  __$temp3, %rs122, %rs520;
  selp.u16 %rs525, 1, 0, __$temp3;}
	// end inline asm
	setp.eq.s16 	%p74, %rs525, 0;
	@%p74 bra 	$L__BB0_79;
	fma.rn.f32 	%f127, %f2, %f125, %f124;
	fma.rn.f32 	%f126, %f106, %f127, %f125;
	// begin inline asm
	{  cvt.rn.f16.f32 %rs595, %f126;}

	// end inline asm
$L__BB0_79:
	setp.eq.s32 	%p75, %r59, 1;
	mad.lo.s32 	%r246, %r274, %r89, %r270;
	shl.b32 	%r247, %r246, 1;
	add.s32 	%r82, %r6, %r247;
	ld.shared.u16 	%rs531, [%r82];
	// begin inline asm
	{mul.f16 %rs529,%rs595,%rs531;
}
	// end inline asm
	// begin inline asm
	{add.f16 %rs598,%rs598,%rs529;
}
	// end inline asm
	@%p75 bra 	$L__BB0_88;
	ld.shared.u16 	%rs535, [%r81+2];
	// begin inline asm
	{  cvt.f32.f16 %f128, %rs535;}

	// end inline asm
	mul.f32 	%f129, %f128, %f106;
	// begin inline asm
	{  cvt.rn.f16.f32 %rs596, %f129;}

	// end inline asm
	// begin inline asm
	{abs.f16 %rs537,%rs596;
}
	// end inline asm
	mov.b16 	%rs541, 143;
	// begin inline asm
	{ .reg .pred __$temp3;
  setp.lt.f16  __$temp3, %rs537, %rs541;
  selp.u16 %rs539, 1, 0, __$temp3;}
	// end inline asm
	setp.eq.s16 	%p76, %rs539, 0;
	@%p76 bra 	$L__BB0_83;
	// begin inline asm
	{ .reg .pred __$temp3;
  setp.lt.f16  __$temp3, %rs122, %rs537;
  selp.u16 %rs542, 1, 0, __$temp3;}
	// end inline asm
	setp.eq.s16 	%p77, %rs542, 0;
	@%p77 bra 	$L__BB0_83;
	fma.rn.f32 	%f131, %f2, %f129, %f128;
	fma.rn.f32 	%f130, %f106, %f131, %f129;
	// begin inline asm
	{  cvt.rn.f16.f32 %rs596, %f130;}

	// end inline asm
$L__BB0_83:
	setp.eq.s32 	%p78, %r59, 2;
	shl.b32 	%r83, %r89, 1;
	add.s32 	%r84, %r82, %r83;
	ld.shared.u16 	%rs548, [%r84];
	// begin inline asm
	{mul.f16 %rs546,%rs596,%rs548;
}
	// end inline asm
	// begin inline asm
	{add.f16 %rs598,%rs598,%rs546;
}
	// end inline asm
	@%p78 bra 	$L__BB0_88;
	ld.shared.u16 	%rs552, [%r81+4];
	// begin inline asm
	{  cvt.f32.f16 %f132, %rs552;}

	// end inline asm
	mul.f32 	%f133, %f132, %f106;
	// begin inline asm
	{  cvt.rn.f16.f32 %rs597, %f133;}

	// end inline asm
	// begin inline asm
	{abs.f16 %rs554,%rs597;
}
	// end inline asm
	mov.b16 	%rs558, 143;
	// begin inline asm
	{ .reg .pred __$temp3;
  setp.lt.f16  __$temp3, %rs554, %rs558;
  selp.u16 %rs556, 1, 0, __$temp3;}
	// end inline asm
	setp.eq.s16 	%p79, %rs556, 0;
	@%p79 bra 	$L__BB0_87;
	// begin inline asm
	{ .reg .pred __$temp3;
  setp.lt.f16  __$temp3, %rs122, %rs554;
  selp.u16 %rs559, 1, 0, __$temp3;}
	// end inline asm
	setp.eq.s16 	%p80, %rs559, 0;
	@%p80 bra 	$L__BB0_87;
	fma.rn.f32 	%f135, %f2, %f133, %f132;
	fma.rn.f32 	%f134, %f106, %f135, %f133;
	// begin inline asm
	{  cvt.rn.f16.f32 %rs597, %f134;}

	// end inline asm
$L__BB0_87:
	add.s32 	%r248, %r84, %r83;
	ld.shared.u16 	%rs565, [%r248];
	// begin inline asm
	{mul.f16 %rs563,%rs597,%rs565;
}
	// end inline asm
	// begin inline asm
	{add.f16 %rs598,%rs598,%rs563;
}
	// end inline asm
$L__BB0_88:
	cvt.u64.u32 	%rd83, %r270;
	add.s64 	%rd84, %rd5, %rd83;
	shl.b64 	%rd85, %rd84, 1;
	add.s64 	%rd86, %rd6, %rd85;
	st.global.u16 	[%rd86], %rs598;
	add.s32 	%r270, %r270, 1;
	setp.eq.s32 	%p81, %r270, %r89;
	@%p81 bra 	$L__BB0_89;
	bra.uni 	$L__BB0_60;
$L__BB0_89:
	ret;

}


// ===== COMPILED SASS (sm_100) =====

	.target	sm_100

	.elftype	@"ET_EXEC"


//--------------------- .note.nv.tkinfo           --------------------------
	.section	.note.nv.tkinfo,"",@"SHT_NOTE"
	.sectionflags	@"SHF_NOTE_NV_TKINFO"
	.tkinfo
        /*0018*/ 	.word	0x00000002
        /*0030*/ 	.string	""
        /*0030*/ 	.string	"ptxas"
        /*0030*/ 	.string	"Cuda compilation tools, release 13.0, V13.0.88"
        /*0030*/ 	.string	"Build cuda_13.0.r13.0/compiler.36424714_0"
        /*0030*/ 	.string	"-arch sm_100 -m 64 "



//--------------------- .note.nv.cuinfo           --------------------------
	.section	.note.nv.cuinfo,"",@"SHT_NOTE"
	.sectionflags	@"SHF_NOTE_NV_CUINFO"
        /*0018*/ 	.short	0x0002
        /*001a*/ 	.short	0x0064
        /*001c*/ 	.short	0x0082
	.zero		2


//--------------------- .nv.info                  --------------------------
	.section	.nv.info,"",@"SHT_CUDA_INFO"
	.align	4


	//----- nvinfo : EIATTR_REGCOUNT
	.align		4
        /*0000*/ 	.byte	0x04, 0x2f
        /*0002*/ 	.short	(.L_1 - .L_0)
	.align		4
.L_0:
        /*0004*/ 	.word	index@(attention_kernel)
        /*0008*/ 	.word	0x00000020


	//----- nvinfo : EIATTR_FRAME_SIZE
	.align		4
.L_1:
        /*000c*/ 	.byte	0x04, 0x11
        /*000e*/ 	.short	(.L_3 - .L_2)
	.align		4
.L_2:
        /*0010*/ 	.word	index@($__internal_1_$__cuda_sm20_sqrt_rn_f32_slowpath)
        /*0014*/ 	.word	0x00000000


	//----- nvinfo : EIATTR_FRAME_SIZE
	.align		4
.L_3:
        /*0018*/ 	.byte	0x04, 0x11
        /*001a*/ 	.short	(.L_5 - .L_4)
	.align		4
.L_4:
        /*001c*/ 	.word	index@($__internal_0_$__cuda_sm20_rcp_rn_f32_slowpath)
        /*0020*/ 	.word	0x00000000


	//----- nvinfo : EIATTR_FRAME_SIZE
	.align		4
.L_5:
        /*0024*/ 	.byte	0x04, 0x11
        /*0026*/ 	.short	(.L_7 - .L_6)
	.align		4
.L_6:
        /*0028*/ 	.word	index@(attention_kernel)
        /*002c*/ 	.word	0x00000000


	//----- nvinfo : EIATTR_MIN_STACK_SIZE
	.align		4
.L_7:
        /*0030*/ 	.byte	0x04, 0x12
        /*0032*/ 	.short	(.L_9 - .L_8)
	.align		4
.L_8:
        /*0034*/ 	.word	index@(attention_kernel)
        /*0038*/ 	.word	0x00000000
.L_9:


//--------------------- .nv.compat                --------------------------
	.section	.nv.compat,"",@"SHT_CUDA_COMPAT_INFO"
	.align	4
        /*0000*/ 	.byte	0x02, 0x09, 0x00, 0x00, 0x02, 0x02, 0x01, 0x00, 0x02, 0x05, 0x05, 0x00, 0x03, 0x07, 0x01, 0x01
        /*0010*/ 	.byte	0x02, 0x03, 0x00, 0x00, 0x02, 0x06, 0x01, 0x00, 0x04, 0x0b, 0x08, 0x00, 0x01, 0x00, 0x00, 0x00
        /*0020*/ 	.byte	0x00, 0x00, 0x00, 0x00


//--------------------- .nv.info.attention_kernel --------------------------
	.section	.nv.info.attention_kernel,"",@"SHT_CUDA_INFO"
	.sectionflags	@""
	.align	4


	//----- nvinfo : EIATTR_CUDA_API_VERSION
	.align		4
        /*0000*/ 	.byte	0x04, 0x37
        /*0002*/ 	.short	(.L_11 - .L_10)
.L_10:
        /*0004*/ 	.word	0x00000082


	//----- nvinfo : EIATTR_KPARAM_INFO
	.align		4
.L_11:
        /*0008*/ 	.byte	0x04, 0x17
        /*000a*/ 	.short	(.L_13 - .L_12)
.L_12:
        /*000c*/ 	.word	0x00000000
        /*0010*/ 	.short	0x0007
        /*0012*/ 	.short	0x0030
        /*0014*/ 	.byte	0x00, 0xf0, 0x11, 0x00


	//----- nvinfo : EIATTR_KPARAM_INFO
	.align		4
.L_13:
        /*0018*/ 	.byte	0x04, 0x17
        /*001a*/ 	.short	(.L_15 - .L_14)
.L_14:
        /*001c*/ 	.word	0x00000000
        /*0020*/ 	.short	0x0006
        /*0022*/ 	.short	0x002c
        /*0024*/ 	.byte	0x00, 0xf0, 0x11, 0x00


	//----- nvinfo : EIATTR_KPARAM_INFO
	.align		4
.L_15:
        /*0028*/ 	.byte	0x04, 0x17
        /*002a*/ 	.short	(.L_17 - .L_16)
.L_16:
        /*002c*/ 	.word	0x00000000
        /*0030*/ 	.short	0x0005
        /*0032*/ 	.short	0x0028
        /*0034*/ 	.byte	0x00, 0xf0, 0x11, 0x00


	//----- nvinfo : EIATTR_KPARAM_INFO
	.align		4
.L_17:
        /*0038*/ 	.byte	0x04, 0x17
        /*003a*/ 	.short	(.L_19 - .L_18)
.L_18:
        /*003c*/ 	.word	0x00000000
        /*0040*/ 	.short	0x0004
        /*0042*/ 	.short	0x0020
        /*0044*/ 	.byte	0x00, 0xf5, 0x21, 0x00


	//----- nvinfo : EIATTR_KPARAM_INFO
	.align		4
.L_19:
        /*0048*/ 	.byte	0x04, 0x17
        /*004a*/ 	.short	(.L_21 - .L_20)
.L_20:
        /*004c*/ 	.word	0x00000000
        /*0050*/ 	.short	0x0003
        /*0052*/ 	.short	0x0018
        /*0054*/ 	.byte	0x00, 0xf5, 0x21, 0x00


	//----- nvinfo : EIATTR_KPARAM_INFO
	.align		4
.L_21:
        /*0058*/ 	.byte	0x04, 0x17
        /*005a*/ 	.short	(.L_23 - .L_22)
.L_22:
        /*005c*/ 	.word	0x00000000
        /*0060*/ 	.short	0x0002
        /*0062*/ 	.short	0x0010
        /*0064*/ 	.byte	0x00, 0xf5, 0x21, 0x00


	//----- nvinfo : EIATTR_KPARAM_INFO
	.align		4
.L_23:
        /*0068*/ 	.byte	0x04, 0x17
        /*006a*/ 	.short	(.L_25 - .L_24)
.L_24:
        /*006c*/ 	.word	0x00000000
        /*0070*/ 	.short	0x0001
        /*0072*/ 	.short	0x0008
        /*0074*/ 	.byte	0x00, 0xf5, 0x21, 0x00


	//----- nvinfo : EIATTR_KPARAM_INFO
	.align		4
.L_25:
        /*0078*/ 	.byte	0x04, 0x17
        /*007a*/ 	.short	(.L_27 - .L_26)
.L_26:
        /*007c*/ 	.word	0x00000000
        /*0080*/ 	.short	0x0000
        /*0082*/ 	.short	0x0000
        /*0084*/ 	.byte	0x00, 0xf5, 0x21, 0x00


	//----- nvinfo : EIATTR_SPARSE_MMA_MASK
	.align		4
.L_27:
        /*0088*/ 	.byte	0x03, 0x50
        /*008a*/ 	.short	0x0000


	//----- nvinfo : EIATTR_MAXREG_COUNT
	.align		4
        /*008c*/ 	.byte	0x03, 0x1b
        /*008e*/ 	.short	0x00ff


	//----- nvinfo : EIATTR_NUM_BARRIERS
	.align		4
        /*0090*/ 	.byte	0x02, 0x4c
        /*0092*/ 	.byte	0x01
	.zero		1


	//----- nvinfo : EIATTR_MERCURY_ISA_VERSION
	.align		4
        /*0094*/ 	.byte	0x03, 0x5f
        /*0096*/ 	.short	0x0101


	//----- nvinfo : EIATTR_VRC_CTA_INIT_COUNT
	.align		4
        /*0098*/ 	.byte	0x02, 0x4a
	.zero		1
	.zero		1


	//----- nvinfo : EIATTR_EXIT_INSTR_OFFSETS
	.align		4
        /*009c*/ 	.byte	0x04, 0x1c
        /*009e*/ 	.short	(.L_29 - .L_28)


	//   ....[0]....
.L_28:
        /*00a0*/ 	.word	0x00000060


	//   ....[1]....
        /*00a4*/ 	.word	0x00003270


	//   ....[2]....
        /*00a8*/ 	.word	0x00003b80


	//----- nvinfo : EIATTR_CRS_STACK_SIZE
	.align		4
.L_29:
        /*00ac*/ 	.byte	0x04, 0x1e
        /*00ae*/ 	.short	(.L_31 - .L_30)
.L_30:
        /*00b0*/ 	.word	0x00000000


	//----- nvinfo : EIATTR_CBANK_PARAM_SIZE
	.align		4
.L_31:
        /*00b4*/ 	.byte	0x03, 0x19
        /*00b6*/ 	.short	0x0034


	//----- nvinfo : EIATTR_PARAM_CBANK
	.align		4
        /*00b8*/ 	.byte	0x04, 0x0a
        /*00ba*/ 	.short	(.L_33 - .L_32)
	.align		4
.L_32:
        /*00bc*/ 	.word	index@(.nv.constant0.attention_kernel)
        /*00c0*/ 	.short	0x0380
        /*00c2*/ 	.short	0x0034


	//----- nvinfo : EIATTR_SW_WAR
	.align		4
.L_33:
        /*00c4*/ 	.byte	0x04, 0x36
        /*00c6*/ 	.short	(.L_35 - .L_34)
.L_34:
        /*00c8*/ 	.word	0x00000008
.L_35:


//--------------------- .nv.callgraph             --------------------------
	.section	.nv.callgraph,"",@"SHT_CUDA_CALLGRAPH"
	.align	4
	.sectionentsize	8
	.align		4
        /*0000*/ 	.word	0x00000000
	.align		4
        /*0004*/ 	.word	0xffffffff
	.align		4
        /*0008*/ 	.word	0x00000000
	.align		4
        /*000c*/ 	.word	0xfffffffe
	.align		4
        /*0010*/ 	.word	0x00000000
	.align		4
        /*0014*/ 	.word	0xfffffffd
	.align		4
        /*0018*/ 	.word	0x00000000
	.align		4
        /*001c*/ 	.word	0xfffffffc


//--------------------- .text.attention_kernel    --------------------------
	.section	.text.attention_kernel,"ax",@progbits
	.align	128
        .global         attention_kernel
        .type           attention_kernel,@function
        .size           attention_kernel,(.L_x_41 - attention_kernel)
        .other          attention_kernel,@"STO_CUDA_ENTRY STV_DEFAULT"
attention_kernel:
.text.attention_kernel:
[----:B------:R-:W-:Y:S01]  /*0000*/  LDC R1, c[0x0][0x37c] ;  /* 0x0000df00ff017b82 */ /* 0x000fe20000000800 */
[----:B------:R-:W0:Y:S07]  /*0010*/  S2R R0, SR_TID.X ;  /* 0x0000000000007919 */ /* 0x000e2e0000002100 */
[----:B------:R-:W0:Y:S08]  /*0020*/  LDC.64 R2, c[0x0][0x3a8] ;  /* 0x0000ea00ff027b82 */ /* 0x000e300000000a00 */
[----:B------:R-:W1:Y:S01]  /*0030*/  S2UR UR4, SR_CTAID.X ;  /* 0x00000000000479c3 */ /* 0x000e620000002500 */
[----:B0-----:R-:W-:-:S04]  /*0040*/  ISETP.GE.AND P0, PT, R0, R3, PT ;  /* 0x000000030000720c */ /* 0x001fc80003f06270 */
[----:B-1----:R-:W-:-:S13]  /*0050*/  ISETP.LE.OR P0, PT, R2, UR4, P0 ;  /* 0x0000000402007c0c */ /* 0x002fda0008703670 */
[----:B------:R-:W-:Y:S05]  /*0060*/  @P0 EXIT ;  /* 0x000000000000094d */ /* 0x000fea0003800000 */
[----:B------:R-:W0:Y:S01]  /*0070*/  LDCU UR5, c[0x0][0x3b0] ;  /* 0x00007600ff0577ac */ /* 0x000e220008000800 */
[----:B------:R-:W1:Y:S01]  /*0080*/  S2R R4, SR_CgaCtaId ;  /* 0x0000000000047919 */ /* 0x000e620000008800 */
[----:B------:R-:W-:Y:S02]  /*0090*/  MOV R17, 0x400 ;  /* 0x0000040000117802 */ /* 0x000fe40000000f00 */
[----:B0-----:R-:W-:Y:S01]  /*00a0*/  I2FP.F32.S32 R8, UR5 ;  /* 0x0000000500087c45 */ /* 0x001fe20008201400 */
[----:B------:R-:W-:Y:S02]  /*00b0*/  IMAD R2, R3, UR5, RZ ;  /* 0x0000000503027c24 */ /* 0x000fe4000f8e02ff */
[----:B------:R-:W-:Y:S01]  /*00c0*/  IMAD R3, R0, UR5, RZ ;  /* 0x0000000500037c24 */ /* 0x000fe2000f8e02ff */
[----:B------:R0:W2:Y:S01]  /*00d0*/  MUFU.RSQ R9, R8 ;  /* 0x0000000800097308 */ /* 0x0000a20000001400 */
[----:B------:R-:W-:Y:S02]  /*00e0*/  VIADD R5, R8, 0xf3000000 ;  /* 0xf300000008057836 */ /* 0x000fe40000000000 */
[----:B------:R-:W-:-:S03]  /*00f0*/  IMAD R20, R2, UR4, RZ ;  /* 0x0000000402147c24 */ /* 0x000fc6000f8e02ff */
[----:B------:R-:W-:Y:S02]  /*0100*/  ISETP.GT.U32.AND P0, PT, R5, 0x727fffff, PT ;  /* 0x727fffff0500780c */ /* 0x000fe40003f04070 */
[----:B------:R-:W-:Y:S02]  /*0110*/  SHF.R.S32.HI R22, RZ, 0x1f, R20 ;  /* 0x0000001fff167819 */ /* 0x000fe40000011414 */
[----:B-1----:R-:W-:Y:S02]  /*0120*/  LEA R17, R4, R17, 0x18 ;  /* 0x0000001104117211 */ /* 0x002fe400078ec0ff */
[----:B------:R-:W-:-:S03]  /*0130*/  IADD3 R4, P1, PT, R20, R3, RZ ;  /* 0x0000000314047210 */ /* 0x000fc60007f3e0ff */
[----:B------:R-:W-:Y:S01]  /*0140*/  IMAD R5, R2, 0x2, R17 ;  /* 0x0000000202057824 */ /* 0x000fe200078e0211 */
[----:B------:R-:W-:-:S03]  /*0150*/  LEA.HI.X.SX32 R6, R3, R22, 0x1, P1 ;  /* 0x0000001603067211 */ /* 0x000fc600008f0eff */
[----:B------:R-:W-:Y:S01]  /*0160*/  IMAD R7, R2, 0x2, R5 ;  /* 0x0000000202077824 */ /* 0x000fe200078e0205 */
[----:B0-2---:R-:W-:Y:S06]  /*0170*/  @!P0 BRA `(.L_x_0) ;  /* 0x0000000000108947 */ /* 0x005fec0003800000 */
[----:B------:R-:W-:-:S07]  /*0180*/  MOV R12, 0x1a0 ;  /* 0x000001a0000c7802 */ /* 0x000fce0000000f00 */
[----:B------:R-:W-:Y:S05]  /*0190*/  CALL.REL.NOINC `($__internal_1_$__cuda_sm20_sqrt_rn_f32_slowpath) ;  /* 0x0000003c004c7944 */ /* 0x000fea0003c00000 */
[----:B------:R-:W-:Y:S01]  /*01a0*/  IMAD.MOV.U32 R8, RZ, RZ, R10 ;  /* 0x000000ffff087224 */ /* 0x000fe200078e000a */
[----:B------:R-:W-:Y:S06]  /*01b0*/  BRA `(.L_x_1) ;  /* 0x0000000000107947 */ /* 0x000fec0003800000 */
.L_x_0:
[----:B------:R-:W-:Y:S01]  /*01c0*/  FMUL.FTZ R11, R8, R9 ;  /* 0x00000009080b7220 */ /* 0x000fe20000410000 */
[----:B------:R-:W-:-:S03]  /*01d0*/  FMUL.FTZ R9, R9, 0.5 ;  /* 0x3f00000009097820 */ /* 0x000fc60000410000 */
[----:B------:R-:W-:-:S04]  /*01e0*/  FFMA R8, -R11, R11, R8 ;  /* 0x0000000b0b087223 */ /* 0x000fc80000000108 */
[----:B------:R-:W-:-:S07]  /*01f0*/  FFMA R8, R8, R9, R11 ;  /* 0x0000000908087223 */ /* 0x000fce000000000b */
.L_x_1:
[----:B------:R-:W-:-:S04]  /*0200*/  IADD3 R9, PT, PT, R8, 0x1800000, RZ ;  /* 0x0180000008097810 */ /* 0x000fc80007ffe0ff */
[----:B------:R-:W-:-:S04]  /*0210*/  LOP3.LUT R9, R9, 0x7f800000, RZ, 0xc0, !PT ;  /* 0x7f80000009097812 */ /* 0x000fc800078ec0ff */
[----:B------:R-:W-:-:S13]  /*0220*/  ISETP.GT.U32.AND P0, PT, R9, 0x1ffffff, PT ;  /* 0x01ffffff0900780c */ /* 0x000fda0003f04070 */
[----:B------:R-:W-:Y:S05]  /*0230*/  @P0 BRA `(.L_x_2) ;  /* 0x0000000000100947 */ /* 0x000fea0003800000 */
[----:B------:R-:W-:-:S07]  /*0240*/  MOV R10, 0x260 ;  /* 0x00000260000a7802 */ /* 0x000fce0000000f00 */
[----:B------:R-:W-:Y:S05]  /*0250*/  CALL.REL.NOINC `($__internal_0_$__cuda_sm20_rcp_rn_f32_slowpath) ;  /* 0x0000003800507944 */ /* 0x000fea0003c00000 */
[----:B------:R-:W-:Y:S01]  /*0260*/  IMAD.MOV.U32 R10, RZ, RZ, R9 ;  /* 0x000000ffff0a7224 */ /* 0x000fe200078e0009 */
[----:B------:R-:W-:Y:S06]  /*0270*/  BRA `(.L_x_3) ;  /* 0x0000000000107947 */ /* 0x000fec0003800000 */
.L_x_2:
[----:B------:R-:W0:Y:S02]  /*0280*/  MUFU.RCP R9, R8 ;  /* 0x0000000800097308 */ /* 0x000e240000001000 */
[----:B0-----:R-:W-:-:S04]  /*0290*/  FFMA R10, R9, R8, -1 ;  /* 0xbf800000090a7423 */ /* 0x001fc80000000008 */
[----:B------:R-:W-:-:S04]  /*02a0*/  FADD.FTZ R10, -R10, -RZ ;  /* 0x800000ff0a0a7221 */ /* 0x000fc80000010100 */
[----:B------:R-:W-:-:S07]  /*02b0*/  FFMA R10, R9, R10, R9 ;  /* 0x0000000a090a7223 */ /* 0x000fce0000000009 */
.L_x_3:
[----:B------:R-:W0:Y:S01]  /*02c0*/  LDCU UR4, c[0x0][0x3b0] ;  /* 0x00007600ff0477ac */ /* 0x000e220008000800 */
[----:B------:R-:W-:Y:S01]  /*02d0*/  F2FP.F16.F32.PACK_AB R8, RZ, R10 ;  /* 0x0000000aff08723e */ /* 0x000fe200000000ff */
[----:B------:R-:W1:Y:S01]  /*02e0*/  LDCU.64 UR8, c[0x0][0x358] ;  /* 0x00006b00ff0877ac */ /* 0x000e620008000a00 */
[----:B0-----:R-:W-:-:S05]  /*02f0*/  IMAD.U32 R9, RZ, RZ, UR4 ;  /* 0x00000004ff097e24 */ /* 0x001fca000f8e00ff */
[----:B------:R-:W-:-:S13]  /*0300*/  ISETP.GE.AND P0, PT, R9, 0x1, PT ;  /* 0x000000010900780c */ /* 0x000fda0003f06270 */
[----:B-1----:R-:W-:Y:S05]  /*0310*/  @!P0 BRA `(.L_x_4) ;  /* 0x0000000c00408947 */ /* 0x002fea0003800000 */
[----:B------:R-:W-:Y:S01]  /*0320*/  ISETP.GE.U32.AND P1, PT, R9, 0x8, PT ;  /* 0x000000080900780c */ /* 0x000fe20003f26070 */
[----:B------:R-:W-:-:S12]  /*0330*/  IMAD.MOV.U32 R21, RZ, RZ, RZ ;  /* 0x000000ffff157224 */ /* 0x000fd800078e00ff */
[----:B------:R-:W-:Y:S05]  /*0340*/  @!P1 BRA `(.L_x_5) ;  /* 0x00000004001c9947 */ /* 0x000fea0003800000 */
[----:B------:R-:W-:Y:S01]  /*0350*/  LOP3.LUT R21, R9, 0x7ffffff8, RZ, 0xc0, !PT ;  /* 0x7ffffff809157812 */ /* 0x000fe200078ec0ff */
[----:B------:R-:W0:Y:S01]  /*0360*/  LDCU.64 UR6, c[0x0][0x390] ;  /* 0x00007200ff0677ac */ /* 0x000e220008000a00 */
[----:B------:R-:W1:Y:S01]  /*0370*/  LDCU.128 UR12, c[0x0][0x380] ;  /* 0x00007000ff0c77ac */ /* 0x000e620008000c00 */
[----:B------:R-:W-:-:S05]  /*0380*/  UMOV UR4, URZ ;  /* 0x000000ff00047c82 */ /* 0x000fca0008000000 */
.L_x_6:
[----:B------:R-:W-:Y:S01]  /*0390*/  IADD3 R11, P1, PT, R4, UR4, RZ ;  /* 0x00000004040b7c10 */ /* 0x000fe2000ff3e0ff */
[----:B----4-:R-:W-:-:S03]  /*03a0*/  VIADD R24, R3, UR4 ;  /* 0x0000000403187c36 */ /* 0x010fc60008000000 */
[----:B------:R-:W-:Y:S02]  /*03b0*/  IADD3.X R12, PT, PT, RZ, R6, RZ, P1, !PT ;  /* 0x00000006ff0c7210 */ /* 0x000fe40000ffe4ff */
[C---:B-1----:R-:W-:Y:S02]  /*03c0*/  LEA R10, P1, R11.reuse, UR12, 0x1 ;  /* 0x0000000c0b0a7c11 */ /* 0x042fe4000f8208ff */
[----:B------:R-:W-:Y:S02]  /*03d0*/  IADD3 R15, P2, PT, R20, R24, RZ ;  /* 0x00000018140f7210 */ /* 0x000fe40007f5e0ff */
[----:B------:R-:W-:-:S03]  /*03e0*/  LEA.HI.X R11, R11, UR13, R12, 0x1, P1 ;  /* 0x0000000d0b0b7c11 */ /* 0x000fc600088f0c0c */
[----:B------:R-:W-:Y:S02]  /*03f0*/  IMAD.X R12, RZ, RZ, R22, P2 ;  /* 0x000000ffff0c7224 */ /* 0x000fe400010e0616 */
[C---:B------:R-:W-:Y:S01]  /*0400*/  IMAD.SHL.U32 R14, R15.reuse, 0x2, RZ ;  /* 0x000000020f0e7824 */ /* 0x040fe200078e00ff */
[----:B------:R-:W2:Y:S02]  /*0410*/  LDG.E.U16.CONSTANT R23, desc[UR8][R10.64] ;  /* 0x000000080a177981 */ /* 0x000ea4000c1e9500 */
[----:B------:R-:W-:Y:S02]  /*0420*/  SHF.L.U64.HI R15, R15, 0x1, R12 ;  /* 0x000000010f0f7819 */ /* 0x000fe4000001020c */
[----:B------:R-:W-:Y:S01]  /*0430*/  IADD3 R12, P1, PT, R14, UR14, RZ ;  /* 0x0000000e0e0c7c10 */ /* 0x000fe2000ff3e0ff */
[----:B------:R-:W-:Y:S01]  /*0440*/  IMAD R16, R24, 0x2, R17 ;  /* 0x0000000218107824 */ /* 0x000fe200078e0211 */
[----:B0-----:R-:W-:Y:S01]  /*0450*/  IADD3 R14, P2, PT, R14, UR6, RZ ;  /* 0x000000060e0e7c10 */ /* 0x001fe2000ff5e0ff */
[----:B------:R-:W-:Y:S01]  /*0460*/  IMAD R18, R24, 0x2, R5 ;  /* 0x0000000218127824 */ /* 0x000fe200078e0205 */
[C---:B------:R-:W-:Y:S01]  /*0470*/  IADD3.X R13, PT, PT, R15.reuse, UR15, RZ, P1, !PT ;  /* 0x0000000f0f0d7c10 */ /* 0x040fe20008ffe4ff */
[----:B------:R-:W3:Y:S01]  /*0480*/  LDG.E.U16.CONSTANT R27, desc[UR8][R10.64+0x2] ;  /* 0x000002080a1b7981 */ /* 0x000ee2000c1e9500 */
[----:B------:R-:W-:-:S03]  /*0490*/  IADD3.X R15, PT, PT, R15, UR7, RZ, P2, !PT ;  /* 0x000000070f0f7c10 */ /* 0x000fc600097fe4ff */
[----:B------:R-:W4:Y:S04]  /*04a0*/  LDG.E.U16.CONSTANT R25, desc[UR8][R12.64] ;  /* 0x000000080c197981 */ /* 0x000f28000c1e9500 */
[----:B------:R-:W5:Y:S01]  /*04b0*/  LDG.E.U16.CONSTANT R26, desc[UR8][R14.64] ;  /* 0x000000080e1a7981 */ /* 0x000f62000c1e9500 */
[----:B------:R-:W-:-:S03]  /*04c0*/  LEA R19, R24, R7, 0x1 ;  /* 0x0000000718137211 */ /* 0x000fc600078e08ff */
[----:B------:R-:W3:Y:S04]  /*04d0*/  LDG.E.U16.CONSTANT R29, desc[UR8][R12.64+0x2] ;  /* 0x000002080c1d7981 */ /* 0x000ee8000c1e9500 */
[----:B------:R-:W3:Y:S04]  /*04e0*/  LDG.E.U16.CONSTANT R24, desc[UR8][R14.64+0x2] ;  /* 0x000002080e187981 */ /* 0x000ee8000c1e9500 */
[----:B------:R-:W3:Y:S04]  /*04f0*/  LDG.E.U16.CONSTANT R28, desc[UR8][R10.64+0x4] ;  /* 0x000004080a1c7981 */ /* 0x000ee8000c1e9500 */
[----:B--2---:R0:W-:Y:S04]  /*0500*/  STS.U16 [R16], R23 ;  /* 0x0000001710007388 */ /* 0x0041e80000000400 */
[----:B0-----:R-:W2:Y:S04]  /*0510*/  LDG.E.U16.CONSTANT R23, desc[UR8][R12.64+0x4] ;  /* 0x000004080c177981 */ /* 0x001ea8000c1e9500 */
[----:B----4-:R0:W-:Y:S04]  /*0520*/  STS.U16 [R18], R25 ;  /* 0x0000001912007388 */ /* 0x0101e80000000400 */
[----:B-----5:R1:W-:Y:S04]  /*0530*/  STS.U16 [R19], R26 ;  /* 0x0000001a13007388 */ /* 0x0203e80000000400 */
[----:B0-----:R-:W4:Y:S04]  /*0540*/  LDG.E.U16.CONSTANT R25, desc[UR8][R10.64+0x6] ;  /* 0x000006080a197981 */ /* 0x001f28000c1e9500 */
[----:B-1----:R-:W5:Y:S04]  /*0550*/  LDG.E.U16.CONSTANT R26, desc[UR8][R14.64+0x4] ;  /* 0x000004080e1a7981 */ /* 0x002f68000c1e9500 */
[----:B---3--:R0:W-:Y:S04]  /*0560*/  STS.U16 [R16+0x2], R27 ;  /* 0x0000021b10007388 */ /* 0x0081e80000000400 */
[----:B------:R1:W-:Y:S04]  /*0570*/  STS.U16 [R18+0x2], R29 ;  /* 0x0000021d12007388 */ /* 0x0003e80000000400 */
[----:B------:R3:W-:Y:S04]  /*0580*/  STS.U16 [R19+0x2], R24 ;  /* 0x0000021813007388 */ /* 0x0007e80000000400 */
[----:B------:R3:W-:Y:S04]  /*0590*/  STS.U16 [R16+0x4], R28 ;  /* 0x0000041c10007388 */ /* 0x0007e80000000400 */
[----:B0-----:R-:W4:Y:S04]  /*05a0*/  LDG.E.U16.CONSTANT R27, desc[UR8][R12.64+0x6] ;  /* 0x000006080c1b7981 */ /* 0x001f28000c1e9500 */
[----:B-1----:R-:W4:Y:S04]  /*05b0*/  LDG.E.U16.CONSTANT R29, desc[UR8][R10.64+0x8] ;  /* 0x000008080a1d7981 */ /* 0x002f28000c1e9500 */
[----:B---3--:R-:W3:Y:S04]  /*05c0*/  LDG.E.U16.CONSTANT R24, desc[UR8][R14.64+0x8] ;  /* 0x000008080e187981 */ /* 0x008ee8000c1e9500 */
[----:B------:R-:W3:Y:S04]  /*05d0*/  LDG.E.U16.CONSTANT R28, desc[UR8][R12.64+0xa] ;  /* 0x00000a080c1c7981 */ /* 0x000ee8000c1e9500 */
[----:B--2---:R0:W-:Y:S04]  /*05e0*/  STS.U16 [R18+0x4], R23 ;  /* 0x0000041712007388 */ /* 0x0041e80000000400 */
[----:B0-----:R-:W2:Y:S04]  /*05f0*/  LDG.E.U16.CONSTANT R23, desc[UR8][R12.64+0x8] ;  /* 0x000008080c177981 */ /* 0x001ea8000c1e9500 */
[----:B-----5:R0:W-:Y:S04]  /*0600*/  STS.U16 [R19+0x4], R26 ;  /* 0x0000041a13007388 */ /* 0x0201e80000000400 */
[----:B0-----:R-:W5:Y:S04]  /*0610*/  LDG.E.U16.CONSTANT R26, desc[UR8][R14.64+0x6] ;  /* 0x000006080e1a7981 */ /* 0x001f68000c1e9500 */
[----:B----4-:R0:W-:Y:S04]  /*0620*/  STS.U16 [R16+0x6], R25 ;  /* 0x0000061910007388 */ /* 0x0101e80000000400 */
[----:B------:R1:W-:Y:S04]  /*0630*/  STS.U16 [R18+0x6], R27 ;  /* 0x0000061b12007388 */ /* 0x0003e80000000400 */
[----:B0-----:R-:W4:Y:S04]  /*0640*/  LDG.E.U16.CONSTANT R25, desc[UR8][R10.64+0xa] ;  /* 0x00000a080a197981 */ /* 0x001f28000c1e9500 */
[----:B-1----:R-:W4:Y:S04]  /*0650*/  LDG.E.U16.CONSTANT R27, desc[UR8][R10.64+0xc] ;  /* 0x00000c080a1b7981 */ /* 0x002f28000c1e9500 */
[----:B-----5:R0:W-:Y:S04]  /*0660*/  STS.U16 [R19+0x6], R26 ;  /* 0x0000061a13007388 */ /* 0x0201e80000000400 */
[----:B------:R-:W-:Y:S04]  /*0670*/  STS.U16 [R16+0x8], R29 ;  /* 0x0000081d10007388 */ /* 0x000fe80000000400 */
[----:B--2---:R1:W-:Y:S04]  /*0680*/  STS.U16 [R18+0x8], R23 ;  /* 0x0000081712007388 */ /* 0x0043e80000000400 */
[----:B---3--:R2:W-:Y:S04]  /*0690*/  STS.U16 [R19+0x8], R24 ;  /* 0x0000081813007388 */ /* 0x0085e80000000400 */
[----:B0-----:R-:W3:Y:S04]  /*06a0*/  LDG.E.U16.CONSTANT R26, desc[UR8][R12.64+0xc] ;  /* 0x00000c080c1a7981 */ /* 0x001ee8000c1e9500 */
[----:B-1----:R-:W5:Y:S04]  /*06b0*/  LDG.E.U16.CONSTANT R23, desc[UR8][R14.64+0xc] ;  /* 0x00000c080e177981 */ /* 0x002f68000c1e9500 */
[----:B--2---:R-:W2:Y:S04]  /*06c0*/  LDG.E.U16.CONSTANT R24, desc[UR8][R14.64+0xa] ;  /* 0x00000a080e187981 */ /* 0x004ea8000c1e9500 */
[----:B------:R-:W5:Y:S04]  /*06d0*/  LDG.E.U16.CONSTANT R29, desc[UR8][R10.64+0xe] ;  /* 0x00000e080a1d7981 */ /* 0x000f68000c1e9500 */
[----:B------:R-:W5:Y:S04]  /*06e0*/  LDG.E.U16.CONSTANT R13, desc[UR8][R12.64+0xe] ;  /* 0x00000e080c0d7981 */ /* 0x000f68000c1e9500 */
[----:B------:R-:W5:Y:S04]  /*06f0*/  LDG.E.U16.CONSTANT R14, desc[UR8][R14.64+0xe] ;  /* 0x00000e080e0e7981 */ /* 0x000f68000c1e9500 */
[----:B----4-:R4:W-:Y:S04]  /*0700*/  STS.U16 [R16+0xa], R25 ;  /* 0x00000a1910007388 */ /* 0x0109e80000000400 */
[----:B------:R4:W-:Y:S01]  /*0710*/  STS.U16 [R18+0xa], R28 ;  /* 0x00000a1c12007388 */ /* 0x0009e20000000400 */
[----:B------:R-:W-:-:S06]  /*0720*/  UIADD3 UR4, UPT, UPT, UR4, 0x8, URZ ;  /* 0x0000000804047890 */ /* 0x000fcc000fffe0ff */
[----:B------:R-:W-:Y:S01]  /*0730*/  ISETP.NE.AND P1, PT, R21, UR4, PT ;  /* 0x0000000415007c0c */ /* 0x000fe2000bf25270 */
[----:B--2---:R4:W-:Y:S04]  /*0740*/  STS.U16 [R19+0xa], R24 ;  /* 0x00000a1813007388 */ /* 0x0049e80000000400 */
[----:B------:R4:W-:Y:S04]  /*0750*/  STS.U16 [R16+0xc], R27 ;  /* 0x00000c1b10007388 */ /* 0x0009e80000000400 */
[----:B---3--:R4:W-:Y:S04]  /*0760*/  STS.U16 [R18+0xc], R26 ;  /* 0x00000c1a12007388 */ /* 0x0089e80000000400 */
[----:B-----5:R4:W-:Y:S04]  /*0770*/  STS.U16 [R19+0xc], R23 ;  /* 0x00000c1713007388 */ /* 0x0209e80000000400 */
[----:B------:R4:W-:Y:S04]  /*0780*/  STS.U16 [R16+0xe], R29 ;  /* 0x00000e1d10007388 */ /* 0x0009e80000000400 */
[----:B------:R4:W-:Y:S04]  /*0790*/  STS.U16 [R18+0xe], R13 ;  /* 0x00000e0d12007388 */ /* 0x0009e80000000400 */
[----:B------:R4:W-:Y:S01]  /*07a0*/  STS.U16 [R19+0xe], R14 ;  /* 0x00000e0e13007388 */ /* 0x0009e20000000400 */
[----:B------:R-:W-:Y:S05]  /*07b0*/  @P1 BRA `(.L_x_6) ;  /* 0xfffffff800f41947 */ /* 0x000fea000383ffff */
.L_x_5:
[----:B------:R-:W-:-:S13]  /*07c0*/  LOP3.LUT P1, R10, R9, 0x7, RZ, 0xc0, !PT ;  /* 0x00000007090a7812 */ /* 0x000fda000782c0ff */
[----:B------:R-:W-:Y:S05]  /*07d0*/  @!P1 BRA `(.L_x_4) ;  /* 0x0000000800109947 */ /* 0x000fea0003800000 */
[----:B------:R-:W-:-:S13]  /*07e0*/  ISETP.GE.U32.AND P1, PT, R10, 0x4, PT ;  /* 0x000000040a00780c */ /* 0x000fda0003f26070 */
[----:B------:R-:W-:Y:S05]  /*07f0*/  @!P1 BRA `(.L_x_7) ;  /* 0x0000000000d89947 */ /* 0x000fea0003800000 */
[----:B------:R-:W0:Y:S01]  /*0800*/  LDCU.128 UR4, c[0x0][0x380] ;  /* 0x00007000ff0477ac */ /* 0x000e220008000c00 */
[----:B----4-:R-:W-:Y:S01]  /*0810*/  IMAD.IADD R18, R3, 0x1, R21 ;  /* 0x0000000103127824 */ /* 0x010fe200078e0215 */
[----:B------:R-:W-:Y:S01]  /*0820*/  IADD3 R13, P1, PT, R21, R4, RZ ;  /* 0x00000004150d7210 */ /* 0x000fe20007f3e0ff */
[----:B------:R-:W1:Y:S03]  /*0830*/  LDCU.64 UR10, c[0x0][0x390] ;  /* 0x00007200ff0a77ac */ /* 0x000e660008000a00 */
[----:B------:R-:W-:Y:S01]  /*0840*/  IADD3 R11, P3, PT, R20, R18, RZ ;  /* 0x00000012140b7210 */ /* 0x000fe20007f7e0ff */
[----:B------:R-:W-:-:S04]  /*0850*/  IMAD.X R16, RZ, RZ, R6, P1 ;  /* 0x000000ffff107224 */ /* 0x000fc800008e0606 */
[----:B------:R-:W-:Y:S02]  /*0860*/  IMAD.X R14, RZ, RZ, R22, P3 ;  /* 0x000000ffff0e7224 */ /* 0x000fe400018e0616 */
[----:B------:R-:W-:-:S03]  /*0870*/  IMAD.SHL.U32 R10, R11, 0x2, RZ ;  /* 0x000000020b0a7824 */ /* 0x000fc600078e00ff */
[----:B------:R-:W-:Y:S02]  /*0880*/  SHF.L.U64.HI R11, R11, 0x1, R14 ;  /* 0x000000010b0b7819 */ /* 0x000fe4000001020e */
[C---:B0-----:R-:W-:Y:S02]  /*0890*/  LEA R12, P2, R13.reuse, UR4, 0x1 ;  /* 0x000000040d0c7c11 */ /* 0x041fe4000f8408ff */
[----:B------:R-:W-:Y:S02]  /*08a0*/  IADD3 R14, P1, PT, R10, UR6, RZ ;  /* 0x000000060a0e7c10 */ /* 0x000fe4000ff3e0ff */
[----:B------:R-:W-:Y:S02]  /*08b0*/  LEA.HI.X R13, R13, UR5, R16, 0x1, P2 ;  /* 0x000000050d0d7c11 */ /* 0x000fe400090f0c10 */
[----:B------:R-:W-:-:S03]  /*08c0*/  IADD3.X R15, PT, PT, R11, UR7, RZ, P1, !PT ;  /* 0x000000070b0f7c10 */ /* 0x000fc60008ffe4ff */
[----:B------:R-:W2:Y:S04]  /*08d0*/  LDG.E.U16.CONSTANT R19, desc[UR8][R12.64] ;  /* 0x000000080c137981 */ /* 0x000ea8000c1e9500 */
[----:B------:R0:W3:Y:S01]  /*08e0*/  LDG.E.U16.CONSTANT R23, desc[UR8][R14.64] ;  /* 0x000000080e177981 */ /* 0x0000e2000c1e9500 */
[----:B------:R-:W4:Y:S01]  /*08f0*/  S2UR UR5, SR_CgaCtaId ;  /* 0x00000000000579c3 */ /* 0x000f220000008800 */
[----:B------:R-:W-:Y:S01]  /*0900*/  IADD3 R16, P1, P2, R20, R21, R3 ;  /* 0x0000001514107210 */ /* 0x000fe20007a3e003 */
[----:B------:R-:W-:Y:S01]  /*0910*/  UMOV UR4, 0x400 ;  /* 0x0000040000047882 */ /* 0x000fe20000000000 */
[----:B------:R-:W5:Y:S02]  /*0920*/  LDG.E.U16.CONSTANT R25, desc[UR8][R12.64+0x2] ;  /* 0x000002080c197981 */ /* 0x000f64000c1e9500 */
[----:B------:R-:W-:-:S02]  /*0930*/  IADD3.X R17, PT, PT, R22, RZ, RZ, P1, P2 ;  /* 0x000000ff16117210 */ /* 0x000fc40000fe44ff */
[----:B-1----:R-:W-:Y:S01]  /*0940*/  IADD3 R10, P1, PT, R10, UR10, RZ ;  /* 0x0000000a0a0a7c10 */ /* 0x002fe2000ff3e0ff */
[----:B------:R-:W5:Y:S01]  /*0950*/  LDG.E.U16.CONSTANT R24, desc[UR8][R12.64+0x4] ;  /* 0x000004080c187981 */ /* 0x000f62000c1e9500 */
[C---:B------:R-:W-:Y:S02]  /*0960*/  SHF.L.U64.HI R17, R16.reuse, 0x1, R17 ;  /* 0x0000000110117819 */ /* 0x040fe40000010211 */
[----:B------:R-:W-:Y:S01]  /*0970*/  SHF.L.U32 R16, R16, 0x1, RZ ;  /* 0x0000000110107819 */ /* 0x000fe200000006ff */
[----:B------:R1:W5:Y:S01]  /*0980*/  LDG.E.U16.CONSTANT R26, desc[UR8][R12.64+0x6] ;  /* 0x000006080c1a7981 */ /* 0x000362000c1e9500 */
[----:B------:R-:W-:Y:S02]  /*0990*/  IADD3.X R11, PT, PT, R11, UR11, RZ, P1, !PT ;  /* 0x0000000b0b0b7c10 */ /* 0x000fe40008ffe4ff */
[C---:B0-----:R-:W-:Y:S02]  /*09a0*/  IADD3 R14, P1, PT, R16.reuse, UR6, RZ ;  /* 0x00000006100e7c10 */ /* 0x041fe4000ff3e0ff */
[----:B------:R-:W-:Y:S01]  /*09b0*/  IADD3 R16, P2, PT, R16, UR10, RZ ;  /* 0x0000000a10107c10 */ /* 0x000fe2000ff5e0ff */
[----:B------:R-:W5:Y:S01]  /*09c0*/  LDG.E.U16.CONSTANT R10, desc[UR8][R10.64] ;  /* 0x000000080a0a7981 */ /* 0x000f62000c1e9500 */
[C---:B------:R-:W-:Y:S01]  /*09d0*/  IADD3.X R15, PT, PT, R17.reuse, UR7, RZ, P1, !PT ;  /* 0x00000007110f7c10 */ /* 0x040fe20008ffe4ff */
[----:B----4-:R-:W-:Y:S01]  /*09e0*/  ULEA UR4, UR5, UR4, 0x18 ;  /* 0x0000000405047291 */ /* 0x010fe2000f8ec0ff */
[----:B------:R-:W-:Y:S01]  /*09f0*/  IADD3.X R17, PT, PT, R17, UR11, RZ, P2, !PT ;  /* 0x0000000b11117c10 */ /* 0x000fe200097fe4ff */
[----:B------:R-:W-:-:S02]  /*0a00*/  IMAD R28, R18, 0x2, R5 ;  /* 0x00000002121c7824 */ /* 0x000fc400078e0205 */
[----:B------:R-:W4:Y:S02]  /*0a10*/  LDG.E.U16.CONSTANT R29, desc[UR8][R14.64+0x4] ;  /* 0x000004080e1d7981 */ /* 0x000f24000c1e9500 */
[C---:B------:R-:W-:Y:S02]  /*0a20*/  LEA R27, R18.reuse, UR4, 0x1 ;  /* 0x00000004121b7c11 */ /* 0x040fe4000f8e08ff */
[----:B------:R-:W4:Y:S04]  /*0a30*/  LDG.E.U16.CONSTANT R11, desc[UR8][R14.64+0x2] ;  /* 0x000002080e0b7981 */ /* 0x000f28000c1e9500 */
[----:B------:R-:W4:Y:S04]  /*0a40*/  LDG.E.U16.CONSTANT R12, desc[UR8][R16.64+0x2] ;  /* 0x00000208100c7981 */ /* 0x000f28000c1e9500 */
[----:B------:R-:W4:Y:S04]  /*0a50*/  LDG.E.U16.CONSTANT R15, desc[UR8][R14.64+0x6] ;  /* 0x000006080e0f7981 */ /* 0x000f28000c1e9500 */
[----:B--2---:R0:W-:Y:S04]  /*0a60*/  STS.U16 [R27], R19 ;  /* 0x000000131b007388 */ /* 0x0041e80000000400 */
[----:B---3--:R2:W-:Y:S04]  /*0a70*/  STS.U16 [R28], R23 ;  /* 0x000000171c007388 */ /* 0x0085e80000000400 */
[----:B0-----:R-:W3:Y:S04]  /*0a80*/  LDG.E.U16.CONSTANT R19, desc[UR8][R16.64+0x4] ;  /* 0x0000040810137981 */ /* 0x001ee8000c1e9500 */
[----:B--2---:R-:W2:Y:S01]  /*0a90*/  LDG.E.U16.CONSTANT R23, desc[UR8][R16.64+0x6] ;  /* 0x0000060810177981 */ /* 0x004ea2000c1e9500 */
[----:B-1----:R-:W-:-:S05]  /*0aa0*/  IMAD R13, R18, 0x2, R7 ;  /* 0x00000002120d7824 */ /* 0x002fca00078e0207 */
[----:B-----5:R0:W-:Y:S04]  /*0ab0*/  STS.U16 [R13], R10 ;  /* 0x0000000a0d007388 */ /* 0x0201e80000000400 */
[----:B------:R0:W-:Y:S04]  /*0ac0*/  STS.U16 [R27+0x2], R25 ;  /* 0x000002191b007388 */ /* 0x0001e80000000400 */
[----:B----4-:R0:W-:Y:S04]  /*0ad0*/  STS.U16 [R28+0x2], R11 ;  /* 0x0000020b1c007388 */ /* 0x0101e80000000400 */
[----:B------:R0:W-:Y:S04]  /*0ae0*/  STS.U16 [R13+0x2], R12 ;  /* 0x0000020c0d007388 */ /* 0x0001e80000000400 */
[----:B------:R0:W-:Y:S04]  /*0af0*/  STS.U16 [R27+0x4], R24 ;  /* 0x000004181b007388 */ /* 0x0001e80000000400 */
[----:B------:R0:W-:Y:S01]  /*0b00*/  STS.U16 [R28+0x4], R29 ;  /* 0x0000041d1c007388 */ /* 0x0001e20000000400 */
[----:B------:R-:W-:-:S03]  /*0b10*/  VIADD R21, R21, 0x4 ;  /* 0x0000000415157836 */ /* 0x000fc60000000000 */
[----:B---3--:R0:W-:Y:S04]  /*0b20*/  STS.U16 [R13+0x4], R19 ;  /* 0x000004130d007388 */ /* 0x0081e80000000400 */
[----:B------:R0:W-:Y:S04]  /*0b30*/  STS.U16 [R27+0x6], R26 ;  /* 0x0000061a1b007388 */ /* 0x0001e80000000400 */
[----:B------:R0:W-:Y:S04]  /*0b40*/  STS.U16 [R28+0x6], R15 ;  /* 0x0000060f1c007388 */ /* 0x0001e80000000400 */
[----:B--2---:R0:W-:Y:S02]  /*0b50*/  STS.U16 [R13+0x6], R23 ;  /* 0x000006170d007388 */ /* 0x0041e40000000400 */
.L_x_7:
[----:B0-----:R-:W-:-:S13]  /*0b60*/  LOP3.LUT P1, R10, R9, 0x3, RZ, 0xc0, !PT ;  /* 0x00000003090a7812 */ /* 0x001fda000782c0ff */
[----:B------:R-:W-:Y:S05]  /*0b70*/  @!P1 BRA `(.L_x_4) ;  /* 0x0000000400289947 */ /* 0x000fea0003800000 */
[----:B------:R-:W-:Y:S02]  /*0b80*/  ISETP.NE.AND P2, PT, R10, 0x1, PT ;  /* 0x000000010a00780c */ /* 0x000fe40003f45270 */
[----:B------:R-:W-:-:S04]  /*0b90*/  LOP3.LUT R11, R9, 0x1, RZ, 0xc0, !PT ;  /* 0x00000001090b7812 */ /* 0x000fc800078ec0ff */
[----:B------:R-:W-:-:S07]  /*0ba0*/  ISETP.NE.U32.AND P1, PT, R11, 0x1, PT ;  /* 0x000000010b00780c */ /* 0x000fce0003f25070 */
[----:B------:R-:W-:Y:S06]  /*0bb0*/  @!P2 BRA `(.L_x_8) ;  /* 0x0000000000a8a947 */ /* 0x000fec0003800000 */
[----:B------:R-:W0:Y:S01]  /*0bc0*/  LDCU.128 UR4, c[0x0][0x380] ;  /* 0x00007000ff0477ac */ /* 0x000e220008000c00 */
[----:B----4-:R-:W-:Y:S01]  /*0bd0*/  IADD3 R14, P2, P4, R20, R21, R3 ;  /* 0x00000015140e7210 */ /* 0x010fe20007c5e003 */
[----:B------:R-:W-:Y:S01]  /*0be0*/  IMAD.IADD R24, R3, 0x1, R21 ;  /* 0x0000000103187824 */ /* 0x000fe200078e0215 */
[----:B------:R-:W-:Y:S01]  /*0bf0*/  IADD3 R11, P3, PT, R21, R4, RZ ;  /* 0x00000004150b7210 */ /* 0x000fe20007f7e0ff */
[----:B------:R-:W1:Y:S01]  /*0c00*/  LDCU.64 UR10, c[0x0][0x390] ;  /* 0x00007200ff0a77ac */ /* 0x000e620008000a00 */
[----:B------:R-:W-:Y:S01]  /*0c10*/  IADD3.X R19, PT, PT, R22, RZ, RZ, P2, P4 ;  /* 0x000000ff16137210 */ /* 0x000fe200017e84ff */
[----:B------:R-:W-:Y:S01]  /*0c20*/  IMAD.SHL.U32 R18, R14, 0x2, RZ ;  /* 0x000000020e127824 */ /* 0x000fe200078e00ff */
[----:B------:R-:W-:Y:S01]  /*0c30*/  IADD3 R12, P4, PT, R20, R24, RZ ;  /* 0x00000018140c7210 */ /* 0x000fe20007f9e0ff */
[----:B------:R-:W-:Y:S01]  /*0c40*/  IMAD.X R16, RZ, RZ, R6, P3 ;  /* 0x000000ffff107224 */ /* 0x000fe200018e0606 */
[----:B------:R-:W-:Y:S02]  /*0c50*/  SHF.L.U64.HI R19, R14, 0x1, R19 ;  /* 0x000000010e137819 */ /* 0x000fe40000010213 */
[----:B------:R-:W-:Y:S01]  /*0c60*/  IADD3.X R13, PT, PT, RZ, R22, RZ, P4, !PT ;  /* 0x00000016ff0d7210 */ /* 0x000fe200027fe4ff */
[----:B------:R-:W-:-:S03]  /*0c70*/  IMAD.SHL.U32 R15, R12, 0x2, RZ ;  /* 0x000000020c0f7824 */ /* 0x000fc600078e00ff */
[----:B------:R-:W-:Y:S02]  /*0c80*/  SHF.L.U64.HI R17, R12, 0x1, R13 ;  /* 0x000000010c117819 */ /* 0x000fe4000001020d */
[----:B0-----:R-:W-:Y:S02]  /*0c90*/  LEA R10, P2, R11, UR4, 0x1 ;  /* 0x000000040b0a7c11 */ /* 0x001fe4000f8408ff */
[----:B------:R-:W-:Y:S02]  /*0ca0*/  IADD3 R14, P3, PT, R15, UR6, RZ ;  /* 0x000000060f0e7c10 */ /* 0x000fe4000ff7e0ff */
[----:B------:R-:W-:Y:S02]  /*0cb0*/  LEA.HI.X R11, R11, UR5, R16, 0x1, P2 ;  /* 0x000000050b0b7c11 */ /* 0x000fe400090f0c10 */
[----:B-1----:R-:W-:Y:S02]  /*0cc0*/  IADD3 R16, P2, PT, R15, UR10, RZ ;  /* 0x0000000a0f107c10 */ /* 0x002fe4000ff5e0ff */
[----:B------:R-:W-:Y:S01]  /*0cd0*/  IADD3 R12, P4, PT, R18, UR6, RZ ;  /* 0x00000006120c7c10 */ /* 0x000fe2000ff9e0ff */
[----:B------:R-:W2:Y:S01]  /*0ce0*/  LDG.E.U16.CONSTANT R23, desc[UR8][R10.64] ;  /* 0x000000080a177981 */ /* 0x000ea2000c1e9500 */
[----:B------:R-:W-:-:S02]  /*0cf0*/  IADD3.X R15, PT, PT, R17, UR7, RZ, P3, !PT ;  /* 0x00000007110f7c10 */ /* 0x000fc40009ffe4ff */
[----:B------:R-:W-:Y:S01]  /*0d00*/  IADD3 R18, P3, PT, R18, UR10, RZ ;  /* 0x0000000a12127c10 */ /* 0x000fe2000ff7e0ff */
[----:B------:R-:W3:Y:S01]  /*0d10*/  LDG.E.U16.CONSTANT R25, desc[UR8][R10.64+0x2] ;  /* 0x000002080a197981 */ /* 0x000ee2000c1e9500 */
[----:B------:R-:W-:Y:S02]  /*0d20*/  IADD3.X R17, PT, PT, R17, UR11, RZ, P2, !PT ;  /* 0x0000000b11117c10 */ /* 0x000fe400097fe4ff */
[C---:B------:R-:W-:Y:S01]  /*0d30*/  IADD3.X R13, PT, PT, R19.reuse, UR7, RZ, P4, !PT ;  /* 0x00000007130d7c10 */ /* 0x040fe2000a7fe4ff */
[----:B------:R-:W4:Y:S01]  /*0d40*/  LDG.E.U16.CONSTANT R14, desc[UR8][R14.64] ;  /* 0x000000080e0e7981 */ /* 0x000f22000c1e9500 */
[----:B------:R-:W-:-:S03]  /*0d50*/  IADD3.X R19, PT, PT, R19, UR11, RZ, P3, !PT ;  /* 0x0000000b13137c10 */ /* 0x000fc60009ffe4ff */
[----:B------:R-:W5:Y:S04]  /*0d60*/  LDG.E.U16.CONSTANT R17, desc[UR8][R16.64] ;  /* 0x0000000810117981 */ /* 0x000f68000c1e9500 */
[----:B------:R-:W3:Y:S04]  /*0d70*/  LDG.E.U16.CONSTANT R12, desc[UR8][R12.64+0x2] ;  /* 0x000002080c0c7981 */ /* 0x000ee8000c1e9500 */
[----:B------:R-:W3:Y:S01]  /*0d80*/  LDG.E.U16.CONSTANT R19, desc[UR8][R18.64+0x2] ;  /* 0x0000020812137981 */ /* 0x000ee2000c1e9500 */
[----:B------:R-:W0:Y:S01]  /*0d90*/  S2UR UR5, SR_CgaCtaId ;  /* 0x00000000000579c3 */ /* 0x000e220000008800 */
[----:B------:R-:W-:Y:S01]  /*0da0*/  UMOV UR4, 0x400 ;  /* 0x0000040000047882 */ /* 0x000fe20000000000 */
[----:B------:R-:W-:Y:S01]  /*0db0*/  IMAD R27, R24, 0x2, R5 ;  /* 0x00000002181b7824 */ /* 0x000fe200078e0205 */
[----:B0-----:R-:W-:-:S06]  /*0dc0*/  ULEA UR4, UR5, UR4, 0x18 ;  /* 0x0000000405047291 */ /* 0x001fcc000f8ec0ff */
[C---:B------:R-:W-:Y:S02]  /*0dd0*/  LEA R26, R24.reuse, UR4, 0x1 ;  /* 0x00000004181a7c11 */ /* 0x040fe4000f8e08ff */
[----:B------:R-:W-:Y:S01]  /*0de0*/  LEA R24, R24, R7, 0x1 ;  /* 0x0000000718187211 */ /* 0x000fe200078e08ff */
[----:B------:R-:W-:Y:S02]  /*0df0*/  VIADD R21, R21, 0x2 ;  /* 0x0000000215157836 */ /* 0x000fe40000000000 */
[----:B--2---:R0:W-:Y:S04]  /*0e00*/  STS.U16 [R26], R23 ;  /* 0x000000171a007388 */ /* 0x0041e80000000400 */
[----:B----4-:R0:W-:Y:S04]  /*0e10*/  STS.U16 [R27], R14 ;  /* 0x0000000e1b007388 */ /* 0x0101e80000000400 */
[----:B-----5:R0:W-:Y:S04]  /*0e20*/  STS.U16 [R24], R17 ;  /* 0x0000001118007388 */ /* 0x0201e80000000400 */
[----:B---3--:R0:W-:Y:S04]  /*0e30*/  STS.U16 [R26+0x2], R25 ;  /* 0x000002191a007388 */ /* 0x0081e80000000400 */
[----:B------:R0:W-:Y:S04]  /*0e40*/  STS.U16 [R27+0x2], R12 ;  /* 0x0000020c1b007388 */ /* 0x0001e80000000400 */
[----:B------:R0:W-:Y:S02]  /*0e50*/  STS.U16 [R24+0x2], R19 ;  /* 0x0000021318007388 */ /* 0x0001e40000000400 */
.L_x_8:
[----:B------:R-:W-:Y:S05]  /*0e60*/  @P1 BRA `(.L_x_4) ;  /* 0x00000000006c1947 */ /* 0x000fea0003800000 */
[----:B------:R-:W0:Y:S01]  /*0e70*/  LDCU.128 UR4, c[0x0][0x380] ;  /* 0x00007000ff0477ac */ /* 0x000e220008000c00 */
[----:B----4-:R-:W-:Y:S01]  /*0e80*/  IMAD.IADD R16, R3, 0x1, R21 ;  /* 0x0000000103107824 */ /* 0x010fe200078e0215 */
[----:B------:R-:W-:Y:S01]  /*0e90*/  IADD3 R21, P1, PT, R21, R4, RZ ;  /* 0x0000000415157210 */ /* 0x000fe20007f3e0ff */
[----:B------:R-:W1:Y:S03]  /*0ea0*/  LDCU.64 UR10, c[0x0][0x390] ;  /* 0x00007200ff0a77ac */ /* 0x000e660008000a00 */
[----:B------:R-:W-:Y:S02]  /*0eb0*/  IADD3 R11, P2, PT, R20, R16, RZ ;  /* 0x00000010140b7210 */ /* 0x000fe40007f5e0ff */
[----:B------:R-:W-:-:S03]  /*0ec0*/  IADD3.X R18, PT, PT, RZ, R6, RZ, P1, !PT ;  /* 0x00000006ff127210 */ /* 0x000fc60000ffe4ff */
[----:B------:R-:W-:Y:S02]  /*0ed0*/  IMAD.X R22, RZ, RZ, R22, P2 ;  /* 0x000000ffff167224 */ /* 0x000fe400010e0616 */
[----:B------:R-:W-:-:S03]  /*0ee0*/  IMAD.SHL.U32 R10, R11, 0x2, RZ ;  /* 0x000000020b0a7824 */ /* 0x000fc600078e00ff */
[----:B------:R-:W-:Y:S02]  /*0ef0*/  SHF.L.U64.HI R11, R11, 0x1, R22 ;  /* 0x000000010b0b7819 */ /* 0x000fe40000010216 */
[C---:B0-----:R-:W-:Y:S02]  /*0f00*/  LEA R14, P2, R21.reuse, UR4, 0x1 ;  /* 0x00000004150e7c11 */ /* 0x041fe4000f8408ff */
[C---:B------:R-:W-:Y:S02]  /*0f10*/  IADD3 R12, P1, PT, R10.reuse, UR6, RZ ;  /* 0x000000060a0c7c10 */ /* 0x040fe4000ff3e0ff */
[----:B-1----:R-:W-:Y:S02]  /*0f20*/  IADD3 R10, P3, PT, R10, UR10, RZ ;  /* 0x0000000a0a0a7c10 */ /* 0x002fe4000ff7e0ff */
[----:B------:R-:W-:Y:S02]  /*0f30*/  LEA.HI.X R15, R21, UR5, R18, 0x1, P2 ;  /* 0x00000005150f7c11 */ /* 0x000fe400090f0c12 */
[----:B------:R-:W-:-:S02]  /*0f40*/  IADD3.X R13, PT, PT, R11, UR7, RZ, P1, !PT ;  /* 0x000000070b0d7c10 */ /* 0x000fc40008ffe4ff */
[----:B------:R-:W-:Y:S01]  /*0f50*/  IADD3.X R11, PT, PT, R11, UR11, RZ, P3, !PT ;  /* 0x0000000b0b0b7c10 */ /* 0x000fe20009ffe4ff */
[----:B------:R-:W2:Y:S04]  /*0f60*/  LDG.E.U16.CONSTANT R14, desc[UR8][R14.64] ;  /* 0x000000080e0e7981 */ /* 0x000ea8000c1e9500 */
[----:B------:R-:W3:Y:S04]  /*0f70*/  LDG.E.U16.CONSTANT R13, desc[UR8][R12.64] ;  /* 0x000000080c0d7981 */ /* 0x000ee8000c1e9500 */
[----:B------:R-:W4:Y:S01]  /*0f80*/  LDG.E.U16.CONSTANT R11, desc[UR8][R10.64] ;  /* 0x000000080a0b7981 */ /* 0x000f22000c1e9500 */
[----:B------:R-:W0:Y:S01]  /*0f90*/  S2UR UR5, SR_CgaCtaId ;  /* 0x00000000000579c3 */ /* 0x000e220000008800 */
[----:B------:R-:W-:Y:S01]  /*0fa0*/  UMOV UR4, 0x400 ;  /* 0x0000040000047882 */ /* 0x000fe20000000000 */
[----:B------:R-:W-:Y:S01]  /*0fb0*/  IMAD R18, R16, 0x2, R5 ;  /* 0x0000000210127824 */ /* 0x000fe200078e0205 */
[----:B0-----:R-:W-:-:S06]  /*0fc0*/  ULEA UR4, UR5, UR4, 0x18 ;  /* 0x0000000405047291 */ /* 0x001fcc000f8ec0ff */
[C---:B------:R-:W-:Y:S01]  /*0fd0*/  LEA R17, R16.reuse, UR4, 0x1 ;  /* 0x0000000410117c11 */ /* 0x040fe2000f8e08ff */
[----:B------:R-:W-:-:S04]  /*0fe0*/  IMAD R16, R16, 0x2, R7 ;  /* 0x0000000210107824 */ /* 0x000fc800078e0207 */
[----:B--2---:R1:W-:Y:S04]  /*0ff0*/  STS.U16 [R17], R14 ;  /* 0x0000000e11007388 */ /* 0x0043e80000000400 */
[----:B---3--:R1:W-:Y:S04]  /*1000*/  STS.U16 [R18], R13 ;  /* 0x0000000d12007388 */ /* 0x0083e80000000400 */
[----:B----4-:R1:W-:Y:S02]  /*1010*/  STS.U16 [R16], R11 ;  /* 0x0000000b10007388 */ /* 0x0103e40000000400 */
.L_x_4:
[----:B-1----:R-:W1:Y:S01]  /*1020*/  LDC R11, c[0x0][0x3ac] ;  /* 0x0000eb00ff0b7b82 */ /* 0x002e620000000800 */
[----:B------:R-:W-:Y:S02]  /*1030*/  IMAD R10, R2, 0x2, R7 ;  /* 0x00000002020a7824 */ /* 0x000fe400078e0207 */
[----:B0---4-:R-:W-:Y:S01]  /*1040*/  IMAD.MOV.U32 R19, RZ, RZ, RZ ;  /* 0x000000ffff137224 */ /* 0x011fe200078e00ff */
[C---:B-1----:R-:W-:Y:S01]  /*1050*/  ISETP.GE.U32.AND P1, PT, R11.reuse, 0x10, PT ;  /* 0x000000100b00780c */ /* 0x042fe20003f26070 */
[CC--:B------:R-:W-:Y:S01]  /*1060*/  IMAD R13, R11.reuse, R11.reuse, RZ ;  /* 0x0000000b0b0d7224 */ /* 0x0c0fe200078e02ff */
[----:B------:R-:W-:Y:S01]  /*1070*/  LOP3.LUT R20, R11, 0xf, RZ, 0xc0, !PT ;  /* 0x0000000f0b147812 */ /* 0x000fe200078ec0ff */
[----:B------:R-:W-:-:S03]  /*1080*/  IMAD R12, R0, R11, RZ ;  /* 0x0000000b000c7224 */ /* 0x000fc600078e02ff */
[----:B------:R-:W-:Y:S02]  /*1090*/  ISETP.NE.AND P2, PT, R20, RZ, PT ;  /* 0x000000ff1400720c */ /* 0x000fe40003f45270 */
[----:B------:R-:W-:-:S05]  /*10a0*/  LEA R13, R13, R10, 0x1 ;  /* 0x0000000a0d0d7211 */ /* 0x000fca00078e08ff */
[----:B------:R-:W-:Y:S06]  /*10b0*/  @!P1 BRA `(.L_x_9) ;  /* 0x0000000000e89947 */ /* 0x000fec0003800000 */
[----:B------:R-:W-:Y:S01]  /*10c0*/  LOP3.LUT R19, R11, 0x7ffffff0, RZ, 0xc0, !PT ;  /* 0x7ffffff00b137812 */ /* 0x000fe200078ec0ff */
[----:B------:R-:W-:-:S06]  /*10d0*/  UMOV UR4, URZ ;  /* 0x000000ff00047c82 */ /* 0x000fcc0008000000 */
.L_x_10:
[----:B0-----:R-:W0:Y:S01]  /*10e0*/  LDC.64 R14, c[0x0][0x398] ;  /* 0x0000e600ff0e7b82 */ /* 0x001e220000000a00 */
[----:B------:R-:W-:-:S04]  /*10f0*/  VIADD R23, R12, UR4 ;  /* 0x000000040c177c36 */ /* 0x000fc80008000000 */
[----:B0-----:R-:W-:-:S05]  /*1100*/  IMAD.WIDE.U32 R14, R23, 0x2, R14 ;  /* 0x00000002170e7825 */ /* 0x001fca00078e000e */
[----:B------:R-:W2:Y:S04]  /*1110*/  LDG.E.U16.CONSTANT R25, desc[UR8][R14.64] ;  /* 0x000000080e197981 */ /* 0x000ea8000c1e9500 */
[----:B------:R-:W3:Y:S04]  /*1120*/  LDG.E.U16.CONSTANT R27, desc[UR8][R14.64+0x2] ;  /* 0x000002080e1b7981 */ /* 0x000ee8000c1e9500 */
[----:B------:R-:W4:Y:S04]  /*1130*/  LDG.E.U16.CONSTANT R29, desc[UR8][R14.64+0x4] ;  /* 0x000004080e1d7981 */ /* 0x000f28000c1e9500 */
[----:B------:R-:W5:Y:S04]  /*1140*/  LDG.E.U16.CONSTANT R22, desc[UR8][R14.64+0x6] ;  /* 0x000006080e167981 */ /* 0x000f68000c1e9500 */
[----:B------:R-:W5:Y:S04]  /*1150*/  LDG.E.U16.CONSTANT R24, desc[UR8][R14.64+0x8] ;  /* 0x000008080e187981 */ /* 0x000f68000c1e9500 */
[----:B------:R-:W5:Y:S01]  /*1160*/  LDG.E.U16.CONSTANT R26, desc[UR8][R14.64+0xa] ;  /* 0x00000a080e1a7981 */ /* 0x000f62000c1e9500 */
[----:B------:R-:W-:-:S02]  /*1170*/  IMAD R16, R23, 0x2, R10 ;  /* 0x0000000217107824 */ /* 0x000fc400078e020a */
[----:B------:R-:W-:Y:S01]  /*1180*/  IMAD R18, R23, 0x2, R13 ;  /* 0x0000000217127824 */ /* 0x000fe200078e020d */
[----:B------:R-:W5:Y:S04]  /*1190*/  LDG.E.U16.CONSTANT R17, desc[UR8][R14.64+0xc] ;  /* 0x00000c080e117981 */ /* 0x000f68000c1e9500 */
[----:B------:R-:W5:Y:S04]  /*11a0*/  LDG.E.U16.CONSTANT R21, desc[UR8][R14.64+0xe] ;  /* 0x00000e080e157981 */ /* 0x000f68000c1e9500 */
[----:B------:R-:W5:Y:S04]  /*11b0*/  LDG.E.U16.CONSTANT R23, desc[UR8][R14.64+0x10] ;  /* 0x000010080e177981 */ /* 0x000f68000c1e9500 */
[----:B------:R-:W5:Y:S04]  /*11c0*/  LDG.E.U16.CONSTANT R28, desc[UR8][R14.64+0x1c] ;  /* 0x00001c080e1c7981 */ /* 0x000f68000c1e9500 */
[----:B--2---:R0:W-:Y:S04]  /*11d0*/  STS.U16 [R16], R25 ;  /* 0x0000001910007388 */ /* 0x0041e80000000400 */
[----:B------:R-:W-:Y:S04]  /*11e0*/  STS.U16 [R18], RZ ;  /* 0x000000ff12007388 */ /* 0x000fe80000000400 */
[----:B---3--:R1:W-:Y:S04]  /*11f0*/  STS.U16 [R16+0x2], R27 ;  /* 0x0000021b10007388 */ /* 0x0083e80000000400 */
[----:B0-----:R-:W2:Y:S04]  /*1200*/  LDG.E.U16.CONSTANT R25, desc[UR8][R14.64+0x12] ;  /* 0x000012080e197981 */ /* 0x001ea8000c1e9500 */
[----:B------:R-:W-:Y:S04]  /*1210*/  STS.U16 [R18+0x2], RZ ;  /* 0x000002ff12007388 */ /* 0x000fe80000000400 */
[----:B-1----:R-:W3:Y:S04]  /*1220*/  LDG.E.U16.CONSTANT R27, desc[UR8][R14.64+0x14] ;  /* 0x000014080e1b7981 */ /* 0x002ee8000c1e9500 */
[----:B----4-:R0:W-:Y:S04]  /*1230*/  STS.U16 [R16+0x4], R29 ;  /* 0x0000041d10007388 */ /* 0x0101e80000000400 */
[----:B------:R-:W-:Y:S04]  /*1240*/  STS.U16 [R18+0x4], RZ ;  /* 0x000004ff12007388 */ /* 0x000fe80000000400 */
[----:B-----5:R1:W-:Y:S04]  /*1250*/  STS.U16 [R16+0x6], R22 ;  /* 0x0000061610007388 */ /* 0x0203e80000000400 */
[----:B0-----:R-:W4:Y:S04]  /*1260*/  LDG.E.U16.CONSTANT R29, desc[UR8][R14.64+0x16] ;  /* 0x000016080e1d7981 */ /* 0x001f28000c1e9500 */
[----:B------:R-:W-:Y:S04]  /*1270*/  STS.U16 [R18+0x6], RZ ;  /* 0x000006ff12007388 */ /* 0x000fe80000000400 */
[----:B-1----:R-:W5:Y:S04]  /*1280*/  LDG.E.U16.CONSTANT R22, desc[UR8][R14.64+0x18] ;  /* 0x000018080e167981 */ /* 0x002f68000c1e9500 */
[----:B------:R0:W-:Y:S04]  /*1290*/  STS.U16 [R16+0x8], R24 ;  /* 0x0000081810007388 */ /* 0x0001e80000000400 */
[----:B------:R-:W-:Y:S04]  /*12a0*/  STS.U16 [R18+0x8], RZ ;  /* 0x000008ff12007388 */ /* 0x000fe80000000400 */
[----:B0-----:R-:W5:Y:S04]  /*12b0*/  LDG.E.U16.CONSTANT R24, desc[UR8][R14.64+0x1a] ;  /* 0x00001a080e187981 */ /* 0x001f68000c1e9500 */
[----:B------:R0:W-:Y:S04]  /*12c0*/  STS.U16 [R16+0xa], R26 ;  /* 0x00000a1a10007388 */ /* 0x0001e80000000400 */
[----:B0-----:R-:W5:Y:S04]  /*12d0*/  LDG.E.U16.CONSTANT R26, desc[UR8][R14.64+0x1e] ;  /* 0x00001e080e1a7981 */ /* 0x001f68000c1e9500 */
[----:B------:R0:W-:Y:S04]  /*12e0*/  STS.U16 [R18+0xa], RZ ;  /* 0x00000aff12007388 */ /* 0x0001e80000000400 */
[----:B------:R0:W-:Y:S04]  /*12f0*/  STS.U16 [R16+0xc], R17 ;  /* 0x00000c1110007388 */ /* 0x0001e80000000400 */
[----:B------:R0:W-:Y:S04]  /*1300*/  STS.U16 [R18+0xc], RZ ;  /* 0x00000cff12007388 */ /* 0x0001e80000000400 */
[----:B------:R0:W-:Y:S04]  /*1310*/  STS.U16 [R16+0xe], R21 ;  /* 0x00000e1510007388 */ /* 0x0001e80000000400 */
[----:B------:R0:W-:Y:S04]  /*1320*/  STS.U16 [R18+0xe], RZ ;  /* 0x00000eff12007388 */ /* 0x0001e80000000400 */
[----:B------:R0:W-:Y:S04]  /*1330*/  STS.U16 [R16+0x10], R23 ;  /* 0x0000101710007388 */ /* 0x0001e80000000400 */
[----:B------:R0:W-:Y:S01]  /*1340*/  STS.U16 [R18+0x10], RZ ;  /* 0x000010ff12007388 */ /* 0x0001e20000000400 */
[----:B------:R-:W-:-:S06]  /*1350*/  UIADD3 UR4, UPT, UPT, UR4, 0x10, URZ ;  /* 0x0000001004047890 */ /* 0x000fcc000fffe0ff */
[----:B------:R-:W-:Y:S01]  /*1360*/  ISETP.NE.AND P1, PT, R19, UR4, PT ;  /* 0x0000000413007c0c */ /* 0x000fe2000bf25270 */
[----:B--2---:R0:W-:Y:S04]  /*1370*/  STS.U16 [R16+0x12], R25 ;  /* 0x0000121910007388 */ /* 0x0041e80000000400 */
[----:B------:R0:W-:Y:S04]  /*1380*/  STS.U16 [R18+0x12], RZ ;  /* 0x000012ff12007388 */ /* 0x0001e80000000400 */
[----:B---3--:R0:W-:Y:S04]  /*1390*/  STS.U16 [R16+0x14], R27 ;  /* 0x0000141b10007388 */ /* 0x0081e80000000400 */
[----:B------:R0:W-:Y:S04]  /*13a0*/  STS.U16 [R18+0x14], RZ ;  /* 0x000014ff12007388 */ /* 0x0001e80000000400 */
[----:B----4-:R0:W-:Y:S04]  /*13b0*/  STS.U16 [R16+0x16], R29 ;  /* 0x0000161d10007388 */ /* 0x0101e80000000400 */
[----:B------:R0:W-:Y:S04]  /*13c0*/  STS.U16 [R18+0x16], RZ ;  /* 0x000016ff12007388 */ /* 0x0001e80000000400 */
[----:B-----5:R0:W-:Y:S04]  /*13d0*/  STS.U16 [R16+0x18], R22 ;  /* 0x0000181610007388 */ /* 0x0201e80000000400 */
[----:B------:R0:W-:Y:S04]  /*13e0*/  STS.U16 [R18+0x18], RZ ;  /* 0x000018ff12007388 */ /* 0x0001e80000000400 */
[----:B------:R0:W-:Y:S04]  /*13f0*/  STS.U16 [R16+0x1a], R24 ;  /* 0x00001a1810007388 */ /* 0x0001e80000000400 */
[----:B------:R0:W-:Y:S04]  /*1400*/  STS.U16 [R18+0x1a], RZ ;  /* 0x00001aff12007388 */ /* 0x0001e80000000400 */
[----:B------:R0:W-:Y:S04]  /*1410*/  STS.U16 [R16+0x1c], R28 ;  /* 0x00001c1c10007388 */ /* 0x0001e80000000400 */
[----:B------:R0:W-:Y:S04]  /*1420*/  STS.U16 [R18+0x1c], RZ ;  /* 0x00001cff12007388 */ /* 0x0001e80000000400 */
[----:B------:R0:W-:Y:S04]  /*1430*/  STS.U16 [R16+0x1e], R26 ;  /* 0x00001e1a10007388 */ /* 0x0001e80000000400 */
[----:B------:R0:W-:Y:S01]  /*1440*/  STS.U16 [R18+0x1e], RZ ;  /* 0x00001eff12007388 */ /* 0x0001e20000000400 */
[----:B------:R-:W-:Y:S05]  /*1450*/  @P1 BRA `(.L_x_10) ;  /* 0xfffffffc00201947 */ /* 0x000fea000383ffff */
.L_x_9:
[----:B------:R-:W-:Y:S05]  /*1460*/  @!P2 BRA `(.L_x_11) ;  /* 0x000000040044a947 */ /* 0x000fea0003800000 */
[----:B------:R-:W-:Y:S02]  /*1470*/  ISETP.GE.U32.AND P1, PT, R20, 0x8, PT ;  /* 0x000000081400780c */ /* 0x000fe40003f26070 */
[----:B0-----:R-:W-:-:S04]  /*1480*/  LOP3.LUT R22, R11, 0x7, RZ, 0xc0, !PT ;  /* 0x000000070b167812 */ /* 0x001fc800078ec0ff */
[----:B------:R-:W-:-:S07]  /*1490*/  ISETP.NE.AND P2, PT, R22, RZ, PT ;  /* 0x000000ff1600720c */ /* 0x000fce0003f45270 */
[----:B------:R-:W-:Y:S06]  /*14a0*/  @!P1 BRA `(.L_x_12) ;  /* 0x00000000008c9947 */ /* 0x000fec0003800000 */
[----:B------:R-:W0:Y:S01]  /*14b0*/  LDC.64 R14, c[0x0][0x398] ;  /* 0x0000e600ff0e7b82 */ /* 0x000e220000000a00 */
[----:B------:R-:W1:Y:S01]  /*14c0*/  LDCU.64 UR4, c[0x0][0x398] ;  /* 0x00007300ff0477ac */ /* 0x000e620008000a00 */
[C---:B------:R-:W-:Y:S01]  /*14d0*/  IADD3 R17, P1, PT, R12.reuse, R19, RZ ;  /* 0x000000130c117210 */ /* 0x040fe20007f3e0ff */
[----:B------:R-:W-:-:S03]  /*14e0*/  IMAD.IADD R21, R12, 0x1, R19 ;  /* 0x000000010c157824 */ /* 0x000fc600078e0213 */
[----:B------:R-:W-:Y:S02]  /*14f0*/  IADD3.X R18, PT, PT, RZ, RZ, RZ, P1, !PT ;  /* 0x000000ffff127210 */ /* 0x000fe40000ffe4ff */
[----:B-1----:R-:W-:-:S04]  /*1500*/  LEA R16, P1, R17, UR4, 0x1 ;  /* 0x0000000411107c11 */ /* 0x002fc8000f8208ff */
[----:B------:R-:W-:Y:S01]  /*1510*/  LEA.HI.X R17, R17, UR5, R18, 0x1, P1 ;  /* 0x0000000511117c11 */ /* 0x000fe200088f0c12 */
[----:B0-----:R-:W-:-:S04]  /*1520*/  IMAD.WIDE.U32 R14, R21, 0x2, R14 ;  /* 0x00000002150e7825 */ /* 0x001fc800078e000e */
[----:B------:R-:W2:Y:S04]  /*1530*/  LDG.E.U16.CONSTANT R23, desc[UR8][R16.64+0x2] ;  /* 0x0000020810177981 */ /* 0x000ea8000c1e9500 */
[----:B------:R-:W3:Y:S04]  /*1540*/  LDG.E.U16.CONSTANT R15, desc[UR8][R14.64] ;  /* 0x000000080e0f7981 */ /* 0x000ee8000c1e9500 */
[----:B------:R-:W4:Y:S04]  /*1550*/  LDG.E.U16.CONSTANT R25, desc[UR8][R16.64+0x4] ;  /* 0x0000040810197981 */ /* 0x000f28000c1e9500 */
[----:B------:R-:W5:Y:S04]  /*1560*/  LDG.E.U16.CONSTANT R27, desc[UR8][R16.64+0x6] ;  /* 0x00000608101b7981 */ /* 0x000f68000c1e9500 */
[----:B------:R-:W5:Y:S04]  /*1570*/  LDG.E.U16.CONSTANT R29, desc[UR8][R16.64+0x8] ;  /* 0x00000808101d7981 */ /* 0x000f68000c1e9500 */
[----:B------:R-:W5:Y:S04]  /*1580*/  LDG.E.U16.CONSTANT R20, desc[UR8][R16.64+0xa] ;  /* 0x00000a0810147981 */ /* 0x000f68000c1e9500 */
[----:B------:R-:W5:Y:S04]  /*1590*/  LDG.E.U16.CONSTANT R24, desc[UR8][R16.64+0xc] ;  /* 0x00000c0810187981 */ /* 0x000f68000c1e9500 */
[----:B------:R-:W5:Y:S01]  /*15a0*/  LDG.E.U16.CONSTANT R26, desc[UR8][R16.64+0xe] ;  /* 0x00000e08101a7981 */ /* 0x000f62000c1e9500 */
[----:B------:R-:W-:-:S02]  /*15b0*/  IMAD R18, R21, 0x2, R10 ;  /* 0x0000000215127824 */ /* 0x000fc400078e020a */
[----:B------:R-:W-:Y:S02]  /*15c0*/  IMAD R21, R21, 0x2, R13 ;  /* 0x0000000215157824 */ /* 0x000fe400078e020d */
[----:B------:R-:W-:Y:S01]  /*15d0*/  VIADD R19, R19, 0x8 ;  /* 0x0000000813137836 */ /* 0x000fe20000000000 */
[----:B---3--:R0:W-:Y:S04]  /*15e0*/  STS.U16 [R18], R15 ;  /* 0x0000000f12007388 */ /* 0x0081e80000000400 */
[----:B------:R0:W-:Y:S04]  /*15f0*/  STS.U16 [R21], RZ ;  /* 0x000000ff15007388 */ /* 0x0001e80000000400 */
[----:B--2---:R0:W-:Y:S04]  /*1600*/  STS.U16 [R18+0x2], R23 ;  /* 0x0000021712007388 */ /* 0x0041e80000000400 */
        /* <DEDUP_REMOVED lines=10> */
[----:B------:R0:W-:Y:S04]  /*16b0*/  STS.U16 [R21+0xc], RZ ;  /* 0x00000cff15007388 */ /* 0x0001e80000000400 */
[----:B------:R0:W-:Y:S04]  /*16c0*/  STS.U16 [R18+0xe], R26 ;  /* 0x00000e1a12007388 */ /* 0x0001e80000000400 */
[----:B------:R0:W-:Y:S02]  /*16d0*/  STS.U16 [R21+0xe], RZ ;  /* 0x00000eff15007388 */ /* 0x0001e40000000400 */
.L_x_12:
        /* <DEDUP_REMOVED lines=27> */
[----:B------:R0:W-:Y:S02]  /*1890*/  STS.U16 [R21+0x6], RZ ;  /* 0x000006ff15007388 */ /* 0x0001e40000000400 */
.L_x_13:
[----:B------:R-:W-:Y:S05]  /*18a0*/  @!P2 BRA `(.L_x_11) ;  /* 0x000000000034a947 */ /* 0x000fea0003800000 */
[----:B------:R-:W1:Y:S01]  /*18b0*/  LDC.64 R14, c[0x0][0x398] ;  /* 0x0000e600ff0e7b82 */ /* 0x000e620000000a00 */
[----:B------:R-:W-:-:S05]  /*18c0*/  UMOV UR4, URZ ;  /* 0x000000ff00047c82 */ /* 0x000fca0008000000 */
.L_x_14:
[----:B0-2---:R-:W-:-:S04]  /*18d0*/  IMAD.IADD R21, R12, 0x1, R19 ;  /* 0x000000010c157824 */ /* 0x005fc800078e0213 */
[----:B-1----:R-:W-:-:S06]  /*18e0*/  IMAD.WIDE.U32 R16, R21, 0x2, R14 ;  /* 0x0000000215107825 */ /* 0x002fcc00078e000e */
[----:B------:R-:W2:Y:S01]  /*18f0*/  LDG.E.U16.CONSTANT R17, desc[UR8][R16.64] ;  /* 0x0000000810117981 */ /* 0x000ea2000c1e9500 */
[C---:B------:R-:W-:Y:S01]  /*1900*/  LEA R18, R21.reuse, R10, 0x1 ;  /* 0x0000000a15127211 */ /* 0x040fe200078e08ff */
[----:B------:R-:W-:Y:S01]  /*1910*/  IMAD R21, R21, 0x2, R13 ;  /* 0x0000000215157824 */ /* 0x000fe200078e020d */
[----:B------:R-:W-:Y:S01]  /*1920*/  UIADD3 UR4, UPT, UPT, UR4, 0x1, URZ ;  /* 0x0000000104047890 */ /* 0x000fe2000fffe0ff */
[----:B------:R-:W-:-:S05]  /*1930*/  VIADD R19, R19, 0x1 ;  /* 0x0000000113137836 */ /* 0x000fca0000000000 */
[----:B------:R-:W-:Y:S01]  /*1940*/  ISETP.NE.AND P1, PT, R20, UR4, PT ;  /* 0x0000000414007c0c */ /* 0x000fe2000bf25270 */
[----:B--2---:R2:W-:Y:S04]  /*1950*/  STS.U16 [R18], R17 ;  /* 0x0000001112007388 */ /* 0x0045e80000000400 */
[----:B------:R2:W-:Y:S08]  /*1960*/  STS.U16 [R21], RZ ;  /* 0x000000ff15007388 */ /* 0x0005f00000000400 */
[----:B------:R-:W-:Y:S05]  /*1970*/  @P1 BRA `(.L_x_14) ;  /* 0xfffffffc00d41947 */ /* 0x000fea000383ffff */
.L_x_11:
[----:B------:R-:W-:Y:S01]  /*1980*/  BAR.SYNC.DEFER_BLOCKING 0x0 ;  /* 0x0000000000007b1d */ /* 0x000fe20000010000 */
[----:B------:R-:W-:-:S05]  /*1990*/  IMAD.MOV.U32 R14, RZ, RZ, 0xf0e2 ;  /* 0x0000f0e2ff0e7424 */ /* 0x000fca00078e00ff */
[----:B------:R-:W-:Y:S05]  /*19a0*/  @!P0 BRA `(.L_x_15) ;  /* 0x0000000800288947 */ /* 0x000fea0003800000 */
[C---:B0-----:R-:W-:Y:S01]  /*19b0*/  LOP3.LUT R23, R9.reuse, 0x7, RZ, 0xc0, !PT ;  /* 0x0000000709177812 */ /* 0x041fe200078ec0ff */
[----:B------:R-:W-:Y:S01]  /*19c0*/  UMOV UR4, URZ ;  /* 0x000000ff00047c82 */ /* 0x000fe20008000000 */
[----:B------:R-:W-:-:S07]  /*19d0*/  LOP3.LUT R15, R9, 0x7ffffff8, RZ, 0xc0, !PT ;  /* 0x7ffffff8090f7812 */ /* 0x000fce00078ec0ff */
.L_x_22:
[----:B------:R-:W-:Y:S01]  /*19e0*/  VIADD R11, R12, UR4 ;  /* 0x000000040c0b7c36 */ /* 0x000fe20008000000 */
[----:B0-----:R-:W0:Y:S01]  /*19f0*/  LDC R9, c[0x0][0x3b0] ;  /* 0x0000ec00ff097b82 */ /* 0x001e220000000800 */
[----:B--2---:R-:W-:-:S03]  /*1a00*/  IMAD.MOV.U32 R18, RZ, RZ, RZ ;  /* 0x000000ffff127224 */ /* 0x004fc600078e00ff */
[----:B-1-34-:R-:W-:-:S05]  /*1a10*/  LEA R16, R11, R13, 0x1 ;  /* 0x0000000d0b107211 */ /* 0x01afca00078e08ff */
[----:B------:R1:W2:Y:S01]  /*1a20*/  LDS.U16 R20, [R16] ;  /* 0x0000000010147984 */ /* 0x0002a20000000400 */
[----:B0-----:R-:W-:-:S13]  /*1a30*/  ISETP.GE.U32.AND P0, PT, R9, 0x8, PT ;  /* 0x000000080900780c */ /* 0x001fda0003f06070 */
[----:B-12---:R-:W-:Y:S05]  /*1a40*/  @!P0 BRA `(.L_x_16) ;  /* 0x0000000000cc8947 */ /* 0x006fea0003800000 */
[----:B------:R-:W0:Y:S01]  /*1a50*/  S2UR UR6, SR_CgaCtaId ;  /* 0x00000000000679c3 */ /* 0x000e220000008800 */
[----:B------:R-:W-:Y:S01]  /*1a60*/  IMAD.MOV.U32 R18, RZ, RZ, RZ ;  /* 0x000000ffff127224 */ /* 0x000fe200078e00ff */
[----:B------:R-:W-:Y:S02]  /*1a70*/  UMOV UR5, 0x400 ;  /* 0x0000040000057882 */ /* 0x000fe40000000000 */
[----:B0-----:R-:W-:-:S12]  /*1a80*/  ULEA UR5, UR6, UR5, 0x18 ;  /* 0x0000000506057291 */ /* 0x001fd8000f8ec0ff */
.L_x_17:
[--C-:B------:R-:W-:Y:S02]  /*1a90*/  IMAD.IADD R17, R3, 0x1, R18.reuse ;  /* 0x0000000103117824 */ /* 0x100fe400078e0212 */
[----:B------:R-:W-:Y:S01]  /*1aa0*/  IMAD R22, R9, UR4, R18 ;  /* 0x0000000409167c24 */ /* 0x000fe2000f8e0212 */
[----:B------:R-:W-:Y:S02]  /*1ab0*/  IADD3 R18, PT, PT, R18, 0x8, RZ ;  /* 0x0000000812127810 */ /* 0x000fe40007ffe0ff */
[----:B------:R-:W-:Y:S01]  /*1ac0*/  LEA R17, R17, UR5, 0x1 ;  /* 0x0000000511117c11 */ /* 0x000fe2000f8e08ff */
[----:B------:R-:W-:Y:S01]  /*1ad0*/  IMAD R19, R22, 0x2, R5 ;  /* 0x0000000216137824 */ /* 0x000fe200078e0205 */
[----:B------:R-:W-:-:S03]  /*1ae0*/  ISETP.NE.AND P0, PT, R18, R15, PT ;  /* 0x0000000f1200720c */ /* 0x000fc60003f05270 */
[----:B------:R-:W-:Y:S04]  /*1af0*/  LDS.U16 R21, [R17] ;  /* 0x0000000011157984 */ /* 0x000fe80000000400 */
[----:B0-----:R-:W0:Y:S02]  /*1b00*/  LDS.U16 R22, [R19] ;  /* 0x0000000013167984 */ /* 0x001e240000000400 */
[----:B0-----:R-:W-:-:S05]  /*1b10*/  HFMA2 R21, R21.H0_H0, R22.H0_H0, R20.H0_H0 ;  /* 0x2000001615157231 */ /* 0x001fca0000040814 */
[----:B------:R-:W-:-:S05]  /*1b20*/  PRMT R24, R21, 0x7610, R24 ;  /* 0x0000761015187816 */ /* 0x000fca0000000018 */
[----:B------:R-:W-:Y:S04]  /*1b30*/  STS.U16 [R16], R24 ;  /* 0x0000001810007388 */ /* 0x000fe80000000400 */
[----:B------:R-:W-:Y:S04]  /*1b40*/  LDS.U16 R20, [R17+0x2] ;  /* 0x0000020011147984 */ /* 0x000fe80000000400 */
[----:B------:R-:W0:Y:S02]  /*1b50*/  LDS.U16 R22, [R19+0x2] ;  /* 0x0000020013167984 */ /* 0x000e240000000400 */
        /* <DEDUP_REMOVED lines=31> */
[----:B------:R0:W-:Y:S01]  /*1d50*/  STS.U16 [R16], R20 ;  /* 0x0000001410007388 */ /* 0x0001e20000000400 */
[----:B------:R-:W-:Y:S05]  /*1d60*/  @P0 BRA `(.L_x_17) ;  /* 0xfffffffc00480947 */ /* 0x000fea000383ffff */
[----:B------:R-:W-:-:S07]  /*1d70*/  IMAD.MOV.U32 R18, RZ, RZ, R15 ;  /* 0x000000ffff127224 */ /* 0x000fce00078e000f */
.L_x_16:
[----:B------:R-:W-:-:S13]  /*1d80*/  ISETP.NE.AND P0, PT, R23, RZ, PT ;  /* 0x000000ff1700720c */ /* 0x000fda0003f05270 */
[----:B------:R-:W-:Y:S05]  /*1d90*/  @!P0 BRA `(.L_x_18) ;  /* 0x0000000400008947 */ /* 0x000fea0003800000 */
[----:B------:R-:W-:-:S05]  /*1da0*/  VIADD R17, R23, 0xffffffff ;  /* 0xffffffff17117836 */ /* 0x000fca0000000000 */
[----:B------:R-:W-:-:S13]  /*1db0*/  ISETP.GE.U32.AND P0, PT, R17, 0x3, PT ;  /* 0x000000031100780c */ /* 0x000fda0003f06070 */
[----:B------:R-:W-:Y:S05]  /*1dc0*/  @!P0 BRA `(.L_x_19) ;  /* 0x00000000006c8947 */ /* 0x000fea0003800000 */
[----:B------:R-:W1:Y:S01]  /*1dd0*/  S2UR UR6, SR_CgaCtaId ;  /* 0x00000000000679c3 */ /* 0x000e620000008800 */
[----:B------:R-:W-:Y:S01]  /*1de0*/  UMOV UR5, 0x400 ;  /* 0x0000040000057882 */ /* 0x000fe20000000000 */
[--C-:B------:R-:W-:Y:S02]  /*1df0*/  IMAD.IADD R19, R3, 0x1, R18.reuse ;  /* 0x0000000103137824 */ /* 0x100fe400078e0212 */
[----:B------:R-:W-:Y:S01]  /*1e00*/  IMAD R22, R9, UR4, R18 ;  /* 0x0000000409167c24 */ /* 0x000fe2000f8e0212 */
[----:B------:R-:W-:-:S03]  /*1e10*/  IADD3 R18, PT, PT, R18, 0x4, RZ ;  /* 0x0000000412127810 */ /* 0x000fc60007ffe0ff */
[----:B------:R-:W-:-:S05]  /*1e20*/  IMAD R17, R22, 0x2, R5 ;  /* 0x0000000216117824 */ /* 0x000fca00078e0205 */
[----:B------:R-:W-:Y:S01]  /*1e30*/  LDS.U16 R22, [R17] ;  /* 0x0000000011167984 */ /* 0x000fe20000000400 */
[----:B-1----:R-:W-:-:S06]  /*1e40*/  ULEA UR5, UR6, UR5, 0x18 ;  /* 0x0000000506057291 */ /* 0x002fcc000f8ec0ff */
[----:B------:R-:W-:-:S05]  /*1e50*/  LEA R19, R19, UR5, 0x1 ;  /* 0x0000000513137c11 */ /* 0x000fca000f8e08ff */
[----:B------:R-:W1:Y:S02]  /*1e60*/  LDS.U16 R21, [R19] ;  /* 0x0000000013157984 */ /* 0x000e640000000400 */
[----:B-1----:R-:W-:-:S05]  /*1e70*/  HFMA2 R21, R21.H0_H0, R22.H0_H0, R20.H0_H0 ;  /* 0x2000001615157231 */ /* 0x002fca0000040814 */
[----:B------:R-:W-:-:S05]  /*1e80*/  PRMT R24, R21, 0x7610, R24 ;  /* 0x0000761015187816 */ /* 0x000fca0000000018 */
[----:B------:R-:W-:Y:S04]  /*1e90*/  STS.U16 [R16], R24 ;  /* 0x0000001810007388 */ /* 0x000fe80000000400 */
[----:B0-----:R-:W-:Y:S04]  /*1ea0*/  LDS.U16 R20, [R19+0x2] ;  /* 0x0000020013147984 */ /* 0x001fe80000000400 */
        /* <DEDUP_REMOVED lines=12> */
[----:B------:R1:W-:Y:S02]  /*1f70*/  STS.U16 [R16], R20 ;  /* 0x0000001410007388 */ /* 0x0003e40000000400 */
.L_x_19:
[----:B------:R-:W-:-:S13]  /*1f80*/  LOP3.LUT P0, R17, R9, 0x3, RZ, 0xc0, !PT ;  /* 0x0000000309117812 */ /* 0x000fda000780c0ff */
[----:B------:R-:W-:Y:S05]  /*1f90*/  @!P0 BRA `(.L_x_18) ;  /* 0x0000000000808947 */ /* 0x000fea0003800000 */
[----:B------:R-:W-:Y:S02]  /*1fa0*/  ISETP.NE.AND P0, PT, R17, 0x1, PT ;  /* 0x000000011100780c */ /* 0x000fe40003f05270 */
[----:B------:R-:W-:-:S04]  /*1fb0*/  LOP3.LUT R19, R9, 0x1, RZ, 0xc0, !PT ;  /* 0x0000000109137812 */ /* 0x000fc800078ec0ff */
[----:B------:R-:W-:-:S07]  /*1fc0*/  ISETP.NE.U32.AND P1, PT, R19, 0x1, PT ;  /* 0x000000011300780c */ /* 0x000fce0003f25070 */
[----:B------:R-:W-:Y:S06]  /*1fd0*/  @!P0 BRA `(.L_x_20) ;  /* 0x0000000000408947 */ /* 0x000fec0003800000 */
[----:B------:R-:W2:Y:S01]  /*1fe0*/  S2UR UR6, SR_CgaCtaId ;  /* 0x00000000000679c3 */ /* 0x000ea20000008800 */
[----:B------:R-:W-:Y:S01]  /*1ff0*/  UMOV UR5, 0x400 ;  /* 0x0000040000057882 */ /* 0x000fe20000000000 */
[--C-:B------:R-:W-:Y:S02]  /*2000*/  IMAD.IADD R17, R3, 0x1, R18.reuse ;  /* 0x0000000103117824 */ /* 0x100fe400078e0212 */
[----:B------:R-:W-:Y:S02]  /*2010*/  IMAD R22, R9, UR4, R18 ;  /* 0x0000000409167c24 */ /* 0x000fe4000f8e0212 */
[----:B------:R-:W-:Y:S02]  /*2020*/  VIADD R18, R18, 0x2 ;  /* 0x0000000212127836 */ /* 0x000fe40000000000 */
[----:B------:R-:W-:-:S05]  /*2030*/  IMAD R22, R22, 0x2, R5 ;  /* 0x0000000216167824 */ /* 0x000fca00078e0205 */
[----:B------:R-:W-:Y:S01]  /*2040*/  LDS.U16 R19, [R22] ;  /* 0x0000000016137984 */ /* 0x000fe20000000400 */
[----:B--2---:R-:W-:-:S06]  /*2050*/  ULEA UR5, UR6, UR5, 0x18 ;  /* 0x0000000506057291 */ /* 0x004fcc000f8ec0ff */
[----:B------:R-:W-:-:S05]  /*2060*/  LEA R21, R17, UR5, 0x1 ;  /* 0x0000000511157c11 */ /* 0x000fca000f8e08ff */
[----:B------:R-:W2:Y:S02]  /*2070*/  LDS.U16 R17, [R21] ;  /* 0x0000000015117984 */ /* 0x000ea40000000400 */
[----:B--2---:R-:W-:-:S05]  /*2080*/  HFMA2 R17, R17.H0_H0, R19.H0_H0, R20.H0_H0 ;  /* 0x2000001311117231 */ /* 0x004fca0000040814 */
[----:B------:R-:W-:Y:S04]  /*2090*/  STS.U16 [R16], R17 ;  /* 0x0000001110007388 */ /* 0x000fe80000000400 */
[----:B01----:R-:W-:Y:S04]  /*20a0*/  LDS.U16 R20, [R21+0x2] ;  /* 0x0000020015147984 */ /* 0x003fe80000000400 */
[----:B------:R-:W0:Y:S02]  /*20b0*/  LDS.U16 R19, [R22+0x2] ;  /* 0x0000020016137984 */ /* 0x000e240000000400 */
[----:B0-----:R-:W-:-:S05]  /*20c0*/  HFMA2 R20, R20.H0_H0, R19.H0_H0, R17.H0_H0 ;  /* 0x2000001314147231 */ /* 0x001fca0000040811 */
[----:B------:R2:W-:Y:S02]  /*20d0*/  STS.U16 [R16], R20 ;  /* 0x0000001410007388 */ /* 0x0005e40000000400 */
.L_x_20:
[----:B------:R-:W-:Y:S05]  /*20e0*/  @P1 BRA `(.L_x_18) ;  /* 0x00000000002c1947 */ /* 0x000fea0003800000 */
[----:B------:R-:W3:Y:S01]  /*20f0*/  S2UR UR6, SR_CgaCtaId ;  /* 0x00000000000679c3 */ /* 0x000ee20000008800 */
[----:B------:R-:W-:Y:S01]  /*2100*/  UMOV UR5, 0x400 ;  /* 0x0000040000057882 */ /* 0x000fe20000000000 */
[--C-:B------:R-:W-:Y:S02]  /*2110*/  IMAD R22, R9, UR4, R18.reuse ;  /* 0x0000000409167c24 */ /* 0x100fe4000f8e0212 */
[----:B------:R-:W-:-:S03]  /*2120*/  IMAD.IADD R17, R3, 0x1, R18 ;  /* 0x0000000103117824 */ /* 0x000fc600078e0212 */
[----:B------:R-:W-:-:S06]  /*2130*/  LEA R22, R22, R5, 0x1 ;  /* 0x0000000516167211 */ /* 0x000fcc00078e08ff */
[----:B------:R-:W-:Y:S01]  /*2140*/  LDS.U16 R22, [R22] ;  /* 0x0000000016167984 */ /* 0x000fe20000000400 */
[----:B---3--:R-:W-:-:S06]  /*2150*/  ULEA UR5, UR6, UR5, 0x18 ;  /* 0x0000000506057291 */ /* 0x008fcc000f8ec0ff */
[----:B------:R-:W-:-:S06]  /*2160*/  LEA R17, R17, UR5, 0x1 ;  /* 0x0000000511117c11 */ /* 0x000fcc000f8e08ff */
[----:B------:R-:W0:Y:S02]  /*2170*/  LDS.U16 R17, [R17] ;  /* 0x0000000011117984 */ /* 0x000e240000000400 */
[----:B012---:R-:W-:-:S05]  /*2180*/  HFMA2 R20, R17.H0_H0, R22.H0_H0, R20.H0_H0 ;  /* 0x2000001611147231 */ /* 0x007fca0000040814 */
[----:B------:R3:W-:Y:S02]  /*2190*/  STS.U16 [R16], R20 ;  /* 0x0000001410007388 */ /* 0x0007e40000000400 */
.L_x_18:
[----:B------:R-:W-:Y:S01]  /*21a0*/  IMAD R17, R11, 0x2, R10 ;  /* 0x000000020b117824 */ /* 0x000fe200078e020a */
[----:B------:R-:W-:Y:S01]  /*21b0*/  UIADD3 UR4, UPT, UPT, UR4, 0x1, URZ ;  /* 0x0000000104047890 */ /* 0x000fe2000fffe0ff */
[----:B------:R-:W4:Y:S04]  /*21c0*/  LDC R11, c[0x0][0x3ac] ;  /* 0x0000eb00ff0b7b82 */ /* 0x000f280000000800 */
[----:B------:R-:W5:Y:S01]  /*21d0*/  LDS.U16 R17, [R17] ;  /* 0x0000000011117984 */ /* 0x000f620000000400 */
[----:B----4-:R-:W-:Y:S01]  /*21e0*/  ISETP.NE.AND P1, PT, R11, UR4, PT ;  /* 0x000000040b007c0c */ /* 0x010fe2000bf25270 */
[----:B-----5:R-:W-:-:S05]  /*21f0*/  HFMA2 R19, R20.H0_H0, R8.H0_H0, R17.H0_H0 ;  /* 0x2000000814137231 */ /* 0x020fca0000040811 */
[----:B------:R4:W-:Y:S01]  /*2200*/  STS.U16 [R16], R19 ;  /* 0x0000001310007388 */ /* 0x0009e20000000400 */
[----:B------:R-:W-:-:S05]  /*2210*/  HSETP2.GT.AND P0, PT, R19.H0_H0, R14.H0_H0, PT ;  /* 0x2000000e13007234 */ /* 0x000fca0003f04800 */
[----:B------:R-:W-:Y:S01]  /*2220*/  SEL R14, R14, R19, !P0 ;  /* 0x000000130e0e7207 */ /* 0x000fe20004000000 */
[----:B------:R-:W-:Y:S07]  /*2230*/  @!P1 BRA `(.L_x_21) ;  /* 0x0000000800049947 */ /* 0x000fee0003800000 */
[----:B------:R-:W-:Y:S05]  /*2240*/  BRA `(.L_x_22) ;  /* 0xfffffff400e47947 */ /* 0x000fea000383ffff */
.L_x_15:
[C---:B------:R-:W-:Y:S01]  /*2250*/  ISETP.GE.U32.AND P1, PT, R11.reuse, 0x8, PT ;  /* 0x000000080b00780c */ /* 0x040fe20003f26070 */
[----:B------:R-:W-:Y:S01]  /*2260*/  IMAD.MOV.U32 R3, RZ, RZ, RZ ;  /* 0x000000ffff037224 */ /* 0x000fe200078e00ff */
[----:B0-2---:R-:W-:-:S04]  /*2270*/  LOP3.LUT R21, R11, 0x7, RZ, 0xc0, !PT ;  /* 0x000000070b157812 */ /* 0x005fc800078ec0ff */
[----:B------:R-:W-:-:S07]  /*2280*/  ISETP.NE.AND P0, PT, R21, RZ, PT ;  /* 0x000000ff1500720c */ /* 0x000fce0003f05270 */
[----:B------:R-:W-:Y:S06]  /*2290*/  @!P1 BRA `(.L_x_23) ;  /* 0x0000000000ec9947 */ /* 0x000fec0003800000 */
[----:B------:R-:W-:Y:S01]  /*22a0*/  LOP3.LUT R3, R11, 0x7ffffff8, RZ, 0xc0, !PT ;  /* 0x7ffffff80b037812 */ /* 0x000fe200078ec0ff */
[----:B------:R-:W-:-:S06]  /*22b0*/  UMOV UR4, URZ ;  /* 0x000000ff00047c82 */ /* 0x000fcc0008000000 */
.L_x_24:
[----:B0-----:R-:W-:Y:S01]  /*22c0*/  VIADD R15, R12, UR4 ;  /* 0x000000040c0f7c36 */ /* 0x001fe20008000000 */
[----:B------:R-:W-:-:S03]  /*22d0*/  UIADD3 UR4, UPT, UPT, UR4, 0x8, URZ ;  /* 0x0000000804047890 */ /* 0x000fc6000fffe0ff */
[C---:B------:R-:W-:Y:S01]  /*22e0*/  IMAD R5, R15.reuse, 0x2, R13 ;  /* 0x000000020f057824 */ /* 0x040fe200078e020d */
[----:B------:R-:W-:Y:S02]  /*22f0*/  LEA R15, R15, R10, 0x1 ;  /* 0x0000000a0f0f7211 */ /* 0x000fe400078e08ff */
[----:B------:R-:W-:Y:S02]  /*2300*/  ISETP.NE.AND P2, PT, R3, UR4, PT ;  /* 0x0000000403007c0c */ /* 0x000fe4000bf45270 */
[----:B------:R-:W-:Y:S04]  /*2310*/  LDS.U16 R17, [R5] ;  /* 0x0000000005117984 */ /* 0x000fe80000000400 */
[----:B------:R-:W0:Y:S04]  /*2320*/  LDS.U16 R16, [R15] ;  /* 0x000000000f107984 */ /* 0x000e280000000400 */
[----:B------:R-:W-:Y:S01]  /*2330*/  LDS.U16 R19, [R5+0x2] ;  /* 0x0000020005137984 */ /* 0x000fe20000000400 */
[----:B0-----:R-:W-:-:S05]  /*2340*/  HFMA2 R17, R17.H0_H0, R8.H0_H0, R16.H0_H0 ;  /* 0x2000000811117231 */ /* 0x001fca0000040810 */
[----:B------:R0:W-:Y:S01]  /*2350*/  STS.U16 [R5], R17 ;  /* 0x0000001105007388 */ /* 0x0001e20000000400 */
[----:B------:R-:W-:-:S03]  /*2360*/  HSETP2.GT.AND P1, PT, R17.H0_H0, R14.H0_H0, PT ;  /* 0x2000000e11007234 */ /* 0x000fc60003f24800 */
[----:B------:R-:W1:Y:S02]  /*2370*/  LDS.U16 R16, [R15+0x2] ;  /* 0x000002000f107984 */ /* 0x000e640000000400 */
[----:B0-----:R-:W-:Y:S01]  /*2380*/  SEL R17, R14, R17, !P1 ;  /* 0x000000110e117207 */ /* 0x001fe20004800000 */
[-C--:B-1----:R-:W-:Y:S02]  /*2390*/  HFMA2 R16, R19.H0_H0, R8.reuse.H0_H0, R16.H0_H0 ;  /* 0x2000000813107231 */ /* 0x082fe40000040810 */
[----:B------:R-:W-:Y:S03]  /*23a0*/  LDS.U16 R19, [R5+0x4] ;  /* 0x0000040005137984 */ /* 0x000fe60000000400 */
[----:B------:R-:W-:Y:S01]  /*23b0*/  HSETP2.GT.AND P1, PT, R16.H0_H0, R17.H0_H0, PT ;  /* 0x2000001110007234 */ /* 0x000fe20003f24800 */
[----:B------:R-:W-:Y:S04]  /*23c0*/  STS.U16 [R5+0x2], R16 ;  /* 0x0000021005007388 */ /* 0x000fe80000000400 */
[----:B------:R-:W0:Y:S01]  /*23d0*/  LDS.U16 R18, [R15+0x4] ;  /* 0x000004000f127984 */ /* 0x000e220000000400 */
[----:B------:R-:W-:Y:S01]  /*23e0*/  SEL R17, R17, R16, !P1 ;  /* 0x0000001011117207 */ /* 0x000fe20004800000 */
[----:B0-----:R-:W-:-:S02]  /*23f0*/  HFMA2 R18, R19.H0_H0, R8.H0_H0, R18.H0_H0 ;  /* 0x2000000813127231 */ /* 0x001fc40000040812 */
        /* <DEDUP_REMOVED lines=17> */
[----:B0-----:R-:W-:-:S05]  /*2510*/  HFMA2 R19, R19.H0_H0, R8.H0_H0, R23.H0_H0 ;  /* 0x2000000813137231 */ /* 0x001fca0000040817 */
[----:B------:R-:W-:Y:S02]  /*2520*/  PRMT R24, R19, 0x7610, R24 ;  /* 0x0000761013187816 */ /* 0x000fe40000000018 */
        /* <DEDUP_REMOVED lines=9> */
[----:B------:R0:W-:Y:S04]  /*25c0*/  STS.U16 [R5+0xc], R14 ;  /* 0x00000c0e05007388 */ /* 0x0001e80000000400 */
[----:B------:R-:W1:Y:S01]  /*25d0*/  LDS.U16 R23, [R15+0xe] ;  /* 0x00000e000f177984 */ /* 0x000e620000000400 */
[----:B0-----:R-:W-:Y:S01]  /*25e0*/  SEL R14, R17, R14, !P1 ;  /* 0x0000000e110e7207 */ /* 0x001fe20004800000 */
[----:B-1----:R-:W-:-:S05]  /*25f0*/  HFMA2 R19, R19.H0_H0, R8.H0_H0, R23.H0_H0 ;  /* 0x2000000813137231 */ /* 0x002fca0000040817 */
[----:B------:R-:W-:-:S05]  /*2600*/  PRMT R15, R19, 0x7610, R15 ;  /* 0x00007610130f7816 */ /* 0x000fca000000000f */
[----:B------:R0:W-:Y:S01]  /*2610*/  STS.U16 [R5+0xe], R15 ;  /* 0x00000e0f05007388 */ /* 0x0001e20000000400 */
[----:B------:R-:W-:-:S05]  /*2620*/  HSETP2.GT.AND P1, PT, R15.H0_H0, R14.H0_H0, PT ;  /* 0x2000000e0f007234 */ /* 0x000fca0003f24800 */
[----:B------:R-:W-:Y:S01]  /*2630*/  SEL R14, R14, R15, !P1 ;  /* 0x0000000f0e0e7207 */ /* 0x000fe20004800000 */
[----:B------:R-:W-:Y:S07]  /*2640*/  @P2 BRA `(.L_x_24) ;  /* 0xfffffffc001c2947 */ /* 0x000fee000383ffff */
.L_x_23:
[----:B------:R-:W-:Y:S05]  /*2650*/  @!P0 BRA `(.L_x_21) ;  /* 0x0000000000fc8947 */ /* 0x000fea0003800000 */
[----:B------:R-:W-:Y:S02]  /*2660*/  ISETP.GE.U32.AND P1, PT, R21, 0x4, PT ;  /* 0x000000041500780c */ /* 0x000fe40003f26070 */
[----:B------:R-:W-:-:S04]  /*2670*/  LOP3.LUT R20, R11, 0x3, RZ, 0xc0, !PT ;  /* 0x000000030b147812 */ /* 0x000fc800078ec0ff */
[----:B------:R-:W-:-:S07]  /*2680*/  ISETP.NE.AND P0, PT, R20, RZ, PT ;  /* 0x000000ff1400720c */ /* 0x000fce0003f05270 */
[----:B------:R-:W-:Y:S06]  /*2690*/  @!P1 BRA `(.L_x_25) ;  /* 0x0000000000709947 */ /* 0x000fec0003800000 */
[----:B0-----:R-:W-:Y:S02]  /*26a0*/  IMAD.IADD R15, R12, 0x1, R3 ;  /* 0x000000010c0f7824 */ /* 0x001fe400078e0203 */
[----:B------:R-:W-:Y:S02]  /*26b0*/  VIADD R3, R3, 0x4 ;  /* 0x0000000403037836 */ /* 0x000fe40000000000 */
[C---:B------:R-:W-:Y:S02]  /*26c0*/  IMAD R5, R15.reuse, 0x2, R13 ;  /* 0x000000020f057824 */ /* 0x040fe400078e020d */
[----:B------:R-:W-:-:S03]  /*26d0*/  IMAD R16, R15, 0x2, R10 ;  /* 0x000000020f107824 */ /* 0x000fc600078e020a */
[----:B------:R-:W-:Y:S04]  /*26e0*/  LDS.U16 R15, [R5] ;  /* 0x00000000050f7984 */ /* 0x000fe80000000400 */
[----:B------:R-:W0:Y:S04]  /*26f0*/  LDS.U16 R17, [R16] ;  /* 0x0000000010117984 */ /* 0x000e280000000400 */
[----:B------:R-:W-:Y:S04]  /*2700*/  LDS.U16 R19, [R5+0x4] ;  /* 0x0000040005137984 */ /* 0x000fe80000000400 */
[----:B------:R-:W-:Y:S01]  /*2710*/  LDS.U16 R21, [R5+0x6] ;  /* 0x0000060005157984 */ /* 0x000fe20000000400 */
[----:B0-----:R-:W-:-:S03]  /*2720*/  HFMA2 R15, R15.H0_H0, R8.H0_H0, R17.H0_H0 ;  /* 0x200000080f0f7231 */ /* 0x001fc60000040811 */
[----:B------:R-:W-:Y:S02]  /*2730*/  LDS.U16 R17, [R5+0x2] ;  /* 0x0000020005117984 */ /* 0x000fe40000000400 */
[----:B------:R-:W-:Y:S02]  /*2740*/  HSETP2.GT.AND P1, PT, R15.H0_H0, R14.H0_H0, PT ;  /* 0x2000000e0f007234 */ /* 0x000fe40003f24800 */
[----:B------:R-:W-:Y:S04]  /*2750*/  STS.U16 [R5], R15 ;  /* 0x0000000f05007388 */ /* 0x000fe80000000400 */
[----:B------:R-:W0:Y:S01]  /*2760*/  LDS.U16 R18, [R16+0x2] ;  /* 0x0000020010127984 */ /* 0x000e220000000400 */
[----:B------:R-:W-:Y:S01]  /*2770*/  SEL R14, R14, R15, !P1 ;  /* 0x0000000f0e0e7207 */ /* 0x000fe20004800000 */
[----:B0-----:R-:W-:-:S05]  /*2780*/  HFMA2 R17, R17.H0_H0, R8.H0_H0, R18.H0_H0 ;  /* 0x2000000811117231 */ /* 0x001fca0000040812 */
[----:B------:R-:W-:Y:S01]  /*2790*/  STS.U16 [R5+0x2], R17 ;  /* 0x0000021105007388 */ /* 0x000fe20000000400 */
[----:B------:R-:W-:-:S03]  /*27a0*/  HSETP2.GT.AND P1, PT, R17.H0_H0, R14.H0_H0, PT ;  /* 0x2000000e11007234 */ /* 0x000fc60003f24800 */
[----:B------:R-:W0:Y:S02]  /*27b0*/  LDS.U16 R18, [R16+0x4] ;  /* 0x0000040010127984 */ /* 0x000e240000000400 */
[----:B------:R-:W-:Y:S01]  /*27c0*/  SEL R14, R14, R17, !P1 ;  /* 0x000000110e0e7207 */ /* 0x000fe20004800000 */
[----:B0-----:R-:W-:-:S05]  /*27d0*/  HFMA2 R19, R19.H0_H0, R8.H0_H0, R18.H0_H0 ;  /* 0x2000000813137231 */ /* 0x001fca0000040812 */
[----:B------:R-:W-:Y:S01]  /*27e0*/  STS.U16 [R5+0x4], R19 ;  /* 0x0000041305007388 */ /* 0x000fe20000000400 */
[----:B------:R-:W-:-:S03]  /*27f0*/  HSETP2.GT.AND P1, PT, R19.H0_H0, R14.H0_H0, PT ;  /* 0x2000000e13007234 */ /* 0x000fc60003f24800 */
[----:B------:R-:W0:Y:S02]  /*2800*/  LDS.U16 R18, [R16+0x6] ;  /* 0x0000060010127984 */ /* 0x000e240000000400 */
[----:B------:R-:W-:Y:S01]  /*2810*/  SEL R14, R14, R19, !P1 ;  /* 0x000000130e0e7207 */ /* 0x000fe20004800000 */
[----:B0-----:R-:W-:-:S05]  /*2820*/  HFMA2 R15, R21.H0_H0, R8.H0_H0, R18.H0_H0 ;  /* 0x20000008150f7231 */ /* 0x001fca0000040812 */
[----:B------:R1:W-:Y:S01]  /*2830*/  STS.U16 [R5+0x6], R15 ;  /* 0x0000060f05007388 */ /* 0x0003e20000000400 */
[----:B------:R-:W-:-:S05]  /*2840*/  HSETP2.GT.AND P1, PT, R15.H0_H0, R14.H0_H0, PT ;  /* 0x2000000e0f007234 */ /* 0x000fca0003f24800 */
[----:B------:R-:W-:-:S08]  /*2850*/  SEL R14, R14, R15, !P1 ;  /* 0x0000000f0e0e7207 */ /* 0x000fd00004800000 */
.L_x_25:
[----:B------:R-:W-:Y:S05]  /*2860*/  @!P0 BRA `(.L_x_21) ;  /* 0x0000000000788947 */ /* 0x000fea0003800000 */
[----:B------:R-:W-:Y:S02]  /*2870*/  ISETP.NE.AND P0, PT, R20, 0x1, PT ;  /* 0x000000011400780c */ /* 0x000fe40003f05270 */
[----:B01----:R-:W-:-:S04]  /*2880*/  LOP3.LUT R5, R11, 0x1, RZ, 0xc0, !PT ;  /* 0x000000010b057812 */ /* 0x003fc800078ec0ff */
[----:B------:R-:W-:-:S07]  /*2890*/  ISETP.NE.U32.AND P1, PT, R5, 0x1, PT ;  /* 0x000000010500780c */ /* 0x000fce0003f25070 */
[----:B------:R-:W-:Y:S06]  /*28a0*/  @!P0 BRA `(.L_x_26) ;  /* 0x0000000000408947 */ /* 0x000fec0003800000 */
[----:B------:R-:W-:Y:S01]  /*28b0*/  IADD3 R5, PT, PT, R12, R3, RZ ;  /* 0x000000030c057210 */ /* 0x000fe20007ffe0ff */
[----:B------:R-:W-:-:S04]  /*28c0*/  VIADD R3, R3, 0x2 ;  /* 0x0000000203037836 */ /* 0x000fc80000000000 */
[C---:B------:R-:W-:Y:S02]  /*28d0*/  IMAD R18, R5.reuse, 0x2, R13 ;  /* 0x0000000205127824 */ /* 0x040fe400078e020d */
[----:B------:R-:W-:-:S03]  /*28e0*/  IMAD R17, R5, 0x2, R10 ;  /* 0x0000000205117824 */ /* 0x000fc600078e020a */
[----:B------:R-:W-:Y:S04]  /*28f0*/  LDS.U16 R5, [R18] ;  /* 0x0000000012057984 */ /* 0x000fe80000000400 */
[----:B------:R-:W0:Y:S02]  /*2900*/  LDS.U16 R15, [R17] ;  /* 0x00000000110f7984 */ /* 0x000e240000000400 */
[-C--:B0-----:R-:W-:Y:S02]  /*2910*/  HFMA2 R5, R5.H0_H0, R8.reuse.H0_H0, R15.H0_H0 ;  /* 0x2000000805057231 */ /* 0x081fe4000004080f */
[----:B------:R-:W-:Y:S03]  /*2920*/  LDS.U16 R15, [R18+0x2] ;  /* 0x00000200120f7984 */ /* 0x000fe60000000400 */
[----:B------:R-:W-:Y:S01]  /*2930*/  HSETP2.GT.AND P0, PT, R5.H0_H0, R14.H0_H0, PT ;  /* 0x2000000e05007234 */ /* 0x000fe20003f04800 */
[----:B------:R-:W-:Y:S04]  /*2940*/  STS.U16 [R18], R5 ;  /* 0x0000000512007388 */ /* 0x000fe80000000400 */
[----:B------:R-:W0:Y:S01]  /*2950*/  LDS.U16 R16, [R17+0x2] ;  /* 0x0000020011107984 */ /* 0x000e220000000400 */
[----:B------:R-:W-:Y:S01]  /*2960*/  SEL R14, R14, R5, !P0 ;  /* 0x000000050e0e7207 */ /* 0x000fe20004000000 */
[----:B0-----:R-:W-:-:S05]  /*2970*/  HFMA2 R15, R15.H0_H0, R8.H0_H0, R16.H0_H0 ;  /* 0x200000080f0f7231 */ /* 0x001fca0000040810 */
[----:B------:R0:W-:Y:S01]  /*2980*/  STS.U16 [R18+0x2], R15 ;  /* 0x0000020f12007388 */ /* 0x0001e20000000400 */
[----:B------:R-:W-:-:S05]  /*2990*/  HSETP2.GT.AND P0, PT, R15.H0_H0, R14.H0_H0, PT ;  /* 0x2000000e0f007234 */ /* 0x000fca0003f04800 */
[----:B------:R-:W-:-:S08]  /*29a0*/  SEL R14, R14, R15, !P0 ;  /* 0x0000000f0e0e7207 */ /* 0x000fd00004000000 */
.L_x_26:
[----:B------:R-:W-:Y:S05]  /*29b0*/  @P1 BRA `(.L_x_21) ;  /* 0x0000000000241947 */ /* 0x000fea0003800000 */
[----:B------:R-:W-:-:S05]  /*29c0*/  IMAD.IADD R3, R12, 0x1, R3 ;  /* 0x000000010c037824 */ /* 0x000fca00078e0203 */
[C---:B------:R-:W-:Y:S01]  /*29d0*/  LEA R10, R3.reuse, R10, 0x1 ;  /* 0x0000000a030a7211 */ /* 0x040fe200078e08ff */
[----:B------:R-:W-:-:S05]  /*29e0*/  IMAD R3, R3, 0x2, R13 ;  /* 0x0000000203037824 */ /* 0x000fca00078e020d */
[----:B------:R-:W-:Y:S04]  /*29f0*/  LDS.U16 R10, [R10] ;  /* 0x000000000a0a7984 */ /* 0x000fe80000000400 */
[----:B------:R-:W1:Y:S02]  /*2a00*/  LDS.U16 R5, [R3] ;  /* 0x0000000003057984 */ /* 0x000e640000000400 */
[----:B-1----:R-:W-:-:S05]  /*2a10*/  HFMA2 R5, R5.H0_H0, R8.H0_H0, R10.H0_H0 ;  /* 0x2000000805057231 */ /* 0x002fca000004080a */
[----:B------:R2:W-:Y:S01]  /*2a20*/  STS.U16 [R3], R5 ;  /* 0x0000000503007388 */ /* 0x0005e20000000400 */
[----:B------:R-:W-:-:S05]  /*2a30*/  HSETP2.GT.AND P0, PT, R5.H0_H0, R14.H0_H0, PT ;  /* 0x2000000e05007234 */ /* 0x000fca0003f04800 */
[----:B------:R-:W-:-:S08]  /*2a40*/  SEL R14, R14, R5, !P0 ;  /* 0x000000050e0e7207 */ /* 0x000fd00004000000 */
.L_x_21:
[C---:B------:R-:W-:Y:S01]  /*2a50*/  ISETP.GE.U32.AND P0, PT, R11.reuse, 0x4, PT ;  /* 0x000000040b00780c */ /* 0x040fe20003f06070 */
[----:B--2---:R-:W-:Y:S01]  /*2a60*/  IMAD.MOV.U32 R3, RZ, RZ, RZ ;  /* 0x000000ffff037224 */ /* 0x004fe200078e00ff */
[----:B------:R-:W-:Y:S02]  /*2a70*/  LOP3.LUT R23, R11, 0x3, RZ, 0xc0, !PT ;  /* 0x000000030b177812 */ /* 0x000fe400078ec0ff */
[----:B01----:R-:W-:Y:S02]  /*2a80*/  PRMT R5, RZ, 0x7610, R5 ;  /* 0x00007610ff057816 */ /* 0x003fe40000000005 */
[----:B------:R-:W-:-:S07]  /*2a90*/  ISETP.NE.AND P1, PT, R23, RZ, PT ;  /* 0x000000ff1700720c */ /* 0x000fce0003f25270 */
[----:B------:R-:W-:Y:S06]  /*2aa0*/  @!P0 BRA `(.L_x_27) ;  /* 0x0000000400088947 */ /* 0x000fec0003800000 */
[----:B------:R-:W-:Y:S01]  /*2ab0*/  LOP3.LUT R3, R11, 0x7ffffffc, RZ, 0xc0, !PT ;  /* 0x7ffffffc0b037812 */ /* 0x000fe200078ec0ff */
[----:B------:R-:W-:Y:S01]  /*2ac0*/  UMOV UR4, URZ ;  /* 0x000000ff00047c82 */ /* 0x000fe20008000000 */
[----:B------:R-:W-:-:S07]  /*2ad0*/  PRMT R5, RZ, 0x7610, R5 ;  /* 0x00007610ff057816 */ /* 0x000fce0000000005 */
.L_x_28:
[----:B-1----:R-:W-:Y:S02]  /*2ae0*/  VIADD R8, R12, UR4 ;  /* 0x000000040c087c36 */ /* 0x002fe40008000000 */
[----:B------:R-:W-:Y:S01]  /*2af0*/  HFMA2 R18, -RZ, RZ, 0.96630859375, -0.0022525787353515625 ;  /* 0x3bbb989dff127431 */ /* 0x000fe200000001ff */
[----:B------:R-:W-:Y:S01]  /*2b00*/  UIADD3 UR4, UPT, UPT, UR4, 0x4, URZ ;  /* 0x0000000404047890 */ /* 0x000fe2000fffe0ff */
[----:B------:R-:W-:-:S05]  /*2b10*/  IMAD R8, R8, 0x2, R13 ;  /* 0x0000000208087824 */ /* 0x000fca00078e020d */
[----:B------:R-:W-:Y:S01]  /*2b20*/  ISETP.NE.AND P0, PT, R3, UR4, PT ;  /* 0x0000000403007c0c */ /* 0x000fe2000bf05270 */
[----:B------:R-:W0:Y:S04]  /*2b30*/  LDS.U16 R15, [R8] ;  /* 0x00000000080f7984 */ /* 0x000e280000000400 */
[----:B------:R-:W4:Y:S04]  /*2b40*/  LDS.U16 R17, [R8+0x2] ;  /* 0x0000020008117984 */ /* 0x000f280000000400 */
[----:B------:R-:W1:Y:S04]  /*2b50*/  LDS.U16 R27, [R8+0x4] ;  /* 0x00000400081b7984 */ /* 0x000e680000000400 */
[----:B------:R-:W2:Y:S01]  /*2b60*/  LDS.U16 R21, [R8+0x6] ;  /* 0x0000060008157984 */ /* 0x000ea20000000400 */
[----:B0-----:R-:W-:-:S02]  /*2b70*/  HADD2 R15, R15.H0_H0, -R14.H0_H0 ;  /* 0xa000000e0f0f7230 */ /* 0x001fc40000000800 */
[----:B----4-:R-:W-:-:S03]  /*2b80*/  HADD2 R19, R17.H0_H0, -R14.H0_H0 ;  /* 0xa000000e11137230 */ /* 0x010fc60000000800 */
[----:B------:R-:W-:Y:S02]  /*2b90*/  HADD2.F32 R25, -RZ, R15.H0_H0 ;  /* 0x2000000fff197230 */ /* 0x000fe40000004100 */
[----:B------:R-:W-:Y:S02]  /*2ba0*/  IMAD.MOV.U32 R17, RZ, RZ, 0x437c0000 ;  /* 0x437c0000ff117424 */ /* 0x000fe400078e00ff */
[--C-:B-1----:R-:W-:Y:S02]  /*2bb0*/  HADD2 R15, R27.H0_H0, -R14.reuse.H0_H0 ;  /* 0xa000000e1b0f7230 */ /* 0x102fe40000000800 */
[----:B------:R-:W-:Y:S02]  /*2bc0*/  HADD2.F32 R19, -RZ, R19.H0_H0 ;  /* 0x20000013ff137230 */ /* 0x000fe40000004100 */
[----:B------:R-:W-:Y:S01]  /*2bd0*/  FFMA.SAT R10, R25, R18, 0.5 ;  /* 0x3f000000190a7423 */ /* 0x000fe20000002012 */
[----:B--2---:R-:W-:Y:S02]  /*2be0*/  HADD2 R21, R21.H0_H0, -R14.H0_H0 ;  /* 0xa000000e15157230 */ /* 0x004fe40000000800 */
[----:B------:R-:W-:-:S02]  /*2bf0*/  HADD2.F32 R15, -RZ, R15.H0_H0 ;  /* 0x2000000fff0f7230 */ /* 0x000fc40000004100 */
[----:B------:R-:W-:Y:S01]  /*2c00*/  FFMA.RM R10, R10, R17, 12582913 ;  /* 0x4b4000010a0a7423 */ /* 0x000fe20000004011 */
[-C--:B------:R-:W-:Y:S01]  /*2c10*/  FFMA.SAT R22, R19, R18.reuse, 0.5 ;  /* 0x3f00000013167423 */ /* 0x080fe20000002012 */
[----:B------:R-:W-:Y:S02]  /*2c20*/  HADD2.F32 R21, -RZ, R21.H0_H0 ;  /* 0x20000015ff157230 */ /* 0x000fe40000004100 */
[----:B---3--:R-:W-:Y:S01]  /*2c30*/  FADD R16, R10, -12583039 ;  /* 0xcb40007f0a107421 */ /* 0x008fe20000000000 */
[----:B------:R-:W-:-:S03]  /*2c40*/  FFMA.SAT R26, R15, R18, 0.5 ;  /* 0x3f0000000f1a7423 */ /* 0x000fc60000002012 */
[----:B------:R-:W-:Y:S01]  /*2c50*/  FFMA R20, R25, 1.4426950216293334961, -R16 ;  /* 0x3fb8aa3b19147823 */ /* 0x000fe20000000810 */
[----:B------:R-:W-:-:S03]  /*2c60*/  FFMA.RM R16, R22, R17, 12582913 ;  /* 0x4b40000116107423 */ /* 0x000fc60000004011 */
[----:B------:R-:W-:Y:S01]  /*2c70*/  FFMA R22, R25, 1.925963033500011079e-08, R20 ;  /* 0x32a5706019167823 */ /* 0x000fe20000000014 */
[----:B------:R-:W-:-:S04]  /*2c80*/  FADD R20, R16, -12583039 ;  /* 0xcb40007f10147421 */ /* 0x000fc80000000000 */
[----:B------:R-:W-:Y:S01]  /*2c90*/  FFMA R24, R19, 1.4426950216293334961, -R20 ;  /* 0x3fb8aa3b13187823 */ /* 0x000fe20000000814 */
[-C--:B------:R-:W-:Y:S01]  /*2ca0*/  FFMA.RM R20, R26, R17.reuse, 12582913 ;  /* 0x4b4000011a147423 */ /* 0x080fe20000004011 */
[----:B------:R-:W-:Y:S01]  /*2cb0*/  FFMA.SAT R26, R21, R18, 0.5 ;  /* 0x3f000000151a7423 */ /* 0x000fe20000002012 */
[----:B------:R-:W0:Y:S01]  /*2cc0*/  MUFU.EX2 R22, R22 ;  /* 0x0000001600167308 */ /* 0x000e220000000800 */
[----:B------:R-:W-:Y:S01]  /*2cd0*/  FFMA R18, R19, 1.925963033500011079e-08, R24 ;  /* 0x32a5706013127823 */ /* 0x000fe20000000018 */
[----:B------:R-:W-:Y:S01]  /*2ce0*/  FADD R24, R20, -12583039 ;  /* 0xcb40007f14187421 */ /* 0x000fe20000000000 */
[----:B------:R-:W-:Y:S01]  /*2cf0*/  FFMA.RM R17, R26, R17, 12582913 ;  /* 0x4b4000011a117423 */ /* 0x000fe20000004011 */
[----:B------:R-:W-:Y:S02]  /*2d00*/  IMAD.SHL.U32 R19, R10, 0x800000, RZ ;  /* 0x008000000a137824 */ /* 0x000fe400078e00ff */
[----:B------:R-:W-:Y:S01]  /*2d10*/  FFMA R24, R15, 1.4426950216293334961, -R24 ;  /* 0x3fb8aa3b0f187823 */ /* 0x000fe20000000818 */
[C---:B------:R-:W-:Y:S01]  /*2d20*/  FADD R26, R17.reuse, -12583039 ;  /* 0xcb40007f111a7421 */ /* 0x040fe20000000000 */
[----:B------:R-:W1:Y:S01]  /*2d30*/  MUFU.EX2 R18, R18 ;  /* 0x0000001200127308 */ /* 0x000e620000000800 */
[----:B------:R-:W-:Y:S01]  /*2d40*/  SHF.L.U32 R17, R17, 0x17, RZ ;  /* 0x0000001711117819 */ /* 0x000fe200000006ff */
[----:B------:R-:W-:Y:S01]  /*2d50*/  FFMA R15, R15, 1.925963033500011079e-08, R24 ;  /* 0x32a570600f0f7823 */ /* 0x000fe20000000018 */
[----:B------:R-:W-:Y:S01]  /*2d60*/  FFMA R26, R21, 1.4426950216293334961, -R26 ;  /* 0x3fb8aa3b151a7823 */ /* 0x000fe2000000081a */
[----:B------:R-:W-:-:S03]  /*2d70*/  IMAD.SHL.U32 R20, R20, 0x800000, RZ ;  /* 0x0080000014147824 */ /* 0x000fc600078e00ff */
[----:B------:R-:W-:Y:S01]  /*2d80*/  FFMA R26, R21, 1.925963033500011079e-08, R26 ;  /* 0x32a57060151a7823 */ /* 0x000fe2000000001a */
[----:B------:R-:W2:Y:S01]  /*2d90*/  MUFU.EX2 R15, R15 ;  /* 0x0000000f000f7308 */ /* 0x000ea20000000800 */
[----:B------:R-:W-:Y:S02]  /*2da0*/  IMAD.SHL.U32 R21, R16, 0x800000, RZ ;  /* 0x0080000010157824 */ /* 0x000fe400078e00ff */
[----:B0-----:R-:W-:-:S05]  /*2db0*/  FMUL R19, R19, R22 ;  /* 0x0000001613137220 */ /* 0x001fca0000400000 */
[----:B------:R-:W-:Y:S01]  /*2dc0*/  F2FP.F16.F32.PACK_AB R19, RZ, R19 ;  /* 0x00000013ff13723e */ /* 0x000fe200000000ff */
[----:B------:R-:W0:Y:S01]  /*2dd0*/  MUFU.EX2 R26, R26 ;  /* 0x0000001a001a7308 */ /* 0x000e220000000800 */
[----:B-1----:R-:W-:-:S03]  /*2de0*/  FMUL R18, R21, R18 ;  /* 0x0000001215127220 */ /* 0x002fc60000400000 */
[----:B------:R1:W-:Y:S01]  /*2df0*/  STS.U16 [R8], R19 ;  /* 0x0000001308007388 */ /* 0x0003e20000000400 */
[----:B------:R-:W-:Y:S01]  /*2e00*/  HADD2 R5, R5.H0_H0, R19.H0_H0 ;  /* 0x2000001305057230 */ /* 0x000fe20000000800 */
[----:B------:R-:W-:Y:S01]  /*2e10*/  F2FP.F16.F32.PACK_AB R18, RZ, R18 ;  /* 0x00000012ff12723e */ /* 0x000fe200000000ff */
[----:B--2---:R-:W-:-:S04]  /*2e20*/  FMUL R20, R20, R15 ;  /* 0x0000000f14147220 */ /* 0x004fc80000400000 */
[----:B------:R1:W-:Y:S01]  /*2e30*/  STS.U16 [R8+0x2], R18 ;  /* 0x0000021208007388 */ /* 0x0003e20000000400 */
[----:B------:R-:W-:Y:S01]  /*2e40*/  HADD2 R5, R5.H0_H0, R18.H0_H0 ;  /* 0x2000001205057230 */ /* 0x000fe20000000800 */
[----:B------:R-:W-:Y:S01]  /*2e50*/  F2FP.F16.F32.PACK_AB R20, RZ, R20 ;  /* 0x00000014ff14723e */ /* 0x000fe200000000ff */
[----:B0-----:R-:W-:-:S04]  /*2e60*/  FMUL R17, R17, R26 ;  /* 0x0000001a11117220 */ /* 0x001fc80000400000 */
[----:B------:R1:W-:Y:S01]  /*2e70*/  STS.U16 [R8+0x4], R20 ;  /* 0x0000041408007388 */ /* 0x0003e20000000400 */
[----:B------:R-:W-:Y:S01]  /*2e80*/  HADD2 R5, R5.H0_H0, R20.H0_H0 ;  /* 0x2000001405057230 */ /* 0x000fe20000000800 */
[----:B------:R-:W-:-:S05]  /*2e90*/  F2FP.F16.F32.PACK_AB R17, RZ, R17 ;  /* 0x00000011ff11723e */ /* 0x000fca00000000ff */
[----:B------:R1:W-:Y:S01]  /*2ea0*/  STS.U16 [R8+0x6], R17 ;  /* 0x0000061108007388 */ /* 0x0003e20000000400 */
[----:B------:R-:W-:Y:S01]  /*2eb0*/  HADD2 R5, R5.H0_H0, R17.H0_H0 ;  /* 0x2000001105057230 */ /* 0x000fe20000000800 */
[----:B------:R-:W-:Y:S06]  /*2ec0*/  @P0 BRA `(.L_x_28) ;  /* 0xfffffffc00040947 */ /* 0x000fec000383ffff */
.L_x_27:
[----:B------:R-:W-:Y:S05]  /*2ed0*/  @!P1 BRA `(.L_x_29) ;  /* 0x0000000000e09947 */ /* 0x000fea0003800000 */
[----:B------:R-:W-:Y:S02]  /*2ee0*/  ISETP.NE.AND P0, PT, R23, 0x1, PT ;  /* 0x000000011700780c */ /* 0x000fe40003f05270 */
[----:B-1----:R-:W-:-:S04]  /*2ef0*/  LOP3.LUT R8, R11, 0x1, RZ, 0xc0, !PT ;  /* 0x000000010b087812 */ /* 0x002fc800078ec0ff */
[----:B------:R-:W-:-:S07]  /*2f00*/  ISETP.NE.U32.AND P1, PT, R8, 0x1, PT ;  /* 0x000000010800780c */ /* 0x000fce0003f25070 */
[----:B------:R-:W-:Y:S06]  /*2f10*/  @!P0 BRA `(.L_x_30) ;  /* 0x0000000000848947 */ /* 0x000fec0003800000 */
[----:B------:R-:W-:Y:S02]  /*2f20*/  IMAD.IADD R8, R12, 0x1, R3 ;  /* 0x000000010c087824 */ /* 0x000fe400078e0203 */
[----:B------:R-:W-:Y:S02]  /*2f30*/  IMAD.MOV.U32 R18, RZ, RZ, 0x3bbb989d ;  /* 0x3bbb989dff127424 */ /* 0x000fe400078e00ff */
[----:B------:R-:W-:Y:S02]  /*2f40*/  IMAD R8, R8, 0x2, R13 ;  /* 0x0000000208087824 */ /* 0x000fe400078e020d */
[----:B----4-:R-:W-:Y:S02]  /*2f50*/  IMAD.MOV.U32 R19, RZ, RZ, 0x437c0000 ;  /* 0x437c0000ff137424 */ /* 0x010fe400078e00ff */
[----:B------:R-:W-:Y:S01]  /*2f60*/  VIADD R3, R3, 0x2 ;  /* 0x0000000203037836 */ /* 0x000fe20000000000 */
[----:B------:R-:W0:Y:S04]  /*2f70*/  LDS.U16 R15, [R8] ;  /* 0x00000000080f7984 */ /* 0x000e280000000400 */
[----:B------:R-:W1:Y:S01]  /*2f80*/  LDS.U16 R17, [R8+0x2] ;  /* 0x0000020008117984 */ /* 0x000e620000000400 */
[----:B0-----:R-:W-:-:S02]  /*2f90*/  HADD2 R15, R15.H0_H0, -R14.H0_H0 ;  /* 0xa000000e0f0f7230 */ /* 0x001fc40000000800 */
[----:B-1----:R-:W-:-:S03]  /*2fa0*/  HADD2 R17, R17.H0_H0, -R14.H0_H0 ;  /* 0xa000000e11117230 */ /* 0x002fc60000000800 */
[----:B------:R-:W-:Y:S02]  /*2fb0*/  HADD2.F32 R15, -RZ, R15.H0_H0 ;  /* 0x2000000fff0f7230 */ /* 0x000fe40000004100 */
[----:B------:R-:W-:-:S03]  /*2fc0*/  HADD2.F32 R17, -RZ, R17.H0_H0 ;  /* 0x20000011ff117230 */ /* 0x000fc60000004100 */
[-C--:B------:R-:W-:Y:S02]  /*2fd0*/  FFMA.SAT R10, R15, R18.reuse, 0.5 ;  /* 0x3f0000000f0a7423 */ /* 0x080fe40000002012 */
[----:B------:R-:W-:Y:S02]  /*2fe0*/  FFMA.SAT R18, R17, R18, 0.5 ;  /* 0x3f00000011127423 */ /* 0x000fe40000002012 */
[-C--:B------:R-:W-:Y:S02]  /*2ff0*/  FFMA.RM R10, R10, R19.reuse, 12582913 ;  /* 0x4b4000010a0a7423 */ /* 0x080fe40000004013 */
[----:B------:R-:W-:Y:S02]  /*3000*/  FFMA.RM R18, R18, R19, 12582913 ;  /* 0x4b40000112127423 */ /* 0x000fe40000004013 */
[C---:B---3--:R-:W-:Y:S01]  /*3010*/  FADD R16, R10.reuse, -12583039 ;  /* 0xcb40007f0a107421 */ /* 0x048fe20000000000 */
[----:B------:R-:W-:Y:S01]  /*3020*/  SHF.L.U32 R10, R10, 0x17, RZ ;  /* 0x000000170a0a7819 */ /* 0x000fe200000006ff */
[----:B------:R-:W-:-:S02]  /*3030*/  FADD R20, R18, -12583039 ;  /* 0xcb40007f12147421 */ /* 0x000fc40000000000 */
[----:B------:R-:W-:Y:S01]  /*3040*/  FFMA R16, R15, 1.4426950216293334961, -R16 ;  /* 0x3fb8aa3b0f107823 */ /* 0x000fe20000000810 */
[----:B------:R-:W-:Y:S02]  /*3050*/  IMAD.SHL.U32 R18, R18, 0x800000, RZ ;  /* 0x0080000012127824 */ /* 0x000fe400078e00ff */
[----:B------:R-:W-:Y:S01]  /*3060*/  FFMA R20, R17, 1.4426950216293334961, -R20 ;  /* 0x3fb8aa3b11147823 */ /* 0x000fe20000000814 */
[----:B------:R-:W-:-:S03]  /*3070*/  FFMA R16, R15, 1.925963033500011079e-08, R16 ;  /* 0x32a570600f107823 */ /* 0x000fc60000000010 */
[----:B------:R-:W-:Y:S01]  /*3080*/  FFMA R20, R17, 1.925963033500011079e-08, R20 ;  /* 0x32a5706011147823 */ /* 0x000fe20000000014 */
[----:B------:R-:W0:Y:S08]  /*3090*/  MUFU.EX2 R15, R16 ;  /* 0x00000010000f7308 */ /* 0x000e300000000800 */
[----:B------:R-:W1:Y:S01]  /*30a0*/  MUFU.EX2 R17, R20 ;  /* 0x0000001400117308 */ /* 0x000e620000000800 */
[----:B0-----:R-:W-:-:S05]  /*30b0*/  FMUL R10, R10, R15 ;  /* 0x0000000f0a0a7220 */ /* 0x001fca0000400000 */
[----:B------:R-:W-:Y:S01]  /*30c0*/  F2FP.F16.F32.PACK_AB R10, RZ, R10 ;  /* 0x0000000aff0a723e */ /* 0x000fe200000000ff */
[----:B-1----:R-:W-:-:S04]  /*30d0*/  FMUL R17, R18, R17 ;  /* 0x0000001112117220 */ /* 0x002fc80000400000 */
[----:B------:R0:W-:Y:S01]  /*30e0*/  STS.U16 [R8], R10 ;  /* 0x0000000a08007388 */ /* 0x0001e20000000400 */
[----:B------:R-:W-:Y:S01]  /*30f0*/  HADD2 R5, R5.H0_H0, R10.H0_H0 ;  /* 0x2000000a05057230 */ /* 0x000fe20000000800 */
[----:B------:R-:W-:-:S05]  /*3100*/  F2FP.F16.F32.PACK_AB R17, RZ, R17 ;  /* 0x00000011ff11723e */ /* 0x000fca00000000ff */
[----:B------:R0:W-:Y:S01]  /*3110*/  STS.U16 [R8+0x2], R17 ;  /* 0x0000021108007388 */ /* 0x0001e20000000400 */
[----:B------:R-:W-:-:S07]  /*3120*/  HADD2 R5, R5.H0_H0, R17.H0_H0 ;  /* 0x2000001105057230 */ /* 0x000fce0000000800 */
.L_x_30:
[----:B------:R-:W-:Y:S05]  /*3130*/  @P1 BRA `(.L_x_29) ;  /* 0x0000000000481947 */ /* 0x000fea0003800000 */
[----:B0-----:R-:W-:Y:S01]  /*3140*/  IMAD.IADD R8, R12, 0x1, R3 ;  /* 0x000000010c087824 */ /* 0x001fe200078e0203 */
[----:B------:R-:W-:Y:S01]  /*3150*/  MOV R10, 0x3bbb989d ;  /* 0x3bbb989d000a7802 */ /* 0x000fe20000000f00 */
[----:B------:R-:W-:Y:S02]  /*3160*/  IMAD.MOV.U32 R15, RZ, RZ, 0x437c0000 ;  /* 0x437c0000ff0f7424 */ /* 0x000fe400078e00ff */
[----:B------:R-:W-:-:S05]  /*3170*/  IMAD R8, R8, 0x2, R13 ;  /* 0x0000000208087824 */ /* 0x000fca00078e020d */
[----:B------:R-:W0:Y:S02]  /*3180*/  LDS.U16 R3, [R8] ;  /* 0x0000000008037984 */ /* 0x000e240000000400 */
[----:B0-----:R-:W-:-:S05]  /*3190*/  HADD2 R3, R3.H0_H0, -R14.H0_H0 ;  /* 0xa000000e03037230 */ /* 0x001fca0000000800 */
[----:B------:R-:W-:-:S05]  /*31a0*/  HADD2.F32 R3, -RZ, R3.H0_H0 ;  /* 0x20000003ff037230 */ /* 0x000fca0000004100 */
[----:B------:R-:W-:-:S04]  /*31b0*/  FFMA.SAT R10, R3, R10, 0.5 ;  /* 0x3f000000030a7423 */ /* 0x000fc8000000200a */
[----:B------:R-:W-:-:S04]  /*31c0*/  FFMA.RM R10, R10, R15, 12582913 ;  /* 0x4b4000010a0a7423 */ /* 0x000fc8000000400f */
[C---:B------:R-:W-:Y:S01]  /*31d0*/  FADD R14, R10.reuse, -12583039 ;  /* 0xcb40007f0a0e7421 */ /* 0x040fe20000000000 */
[----:B------:R-:W-:-:S03]  /*31e0*/  IMAD.SHL.U32 R10, R10, 0x800000, RZ ;  /* 0x008000000a0a7824 */ /* 0x000fc600078e00ff */
[----:B------:R-:W-:-:S04]  /*31f0*/  FFMA R14, R3, 1.4426950216293334961, -R14 ;  /* 0x3fb8aa3b030e7823 */ /* 0x000fc8000000080e */
[----:B------:R-:W-:-:S04]  /*3200*/  FFMA R14, R3, 1.925963033500011079e-08, R14 ;  /* 0x32a57060030e7823 */ /* 0x000fc8000000000e */
[----:B------:R-:W0:Y:S02]  /*3210*/  MUFU.EX2 R3, R14 ;  /* 0x0000000e00037308 */ /* 0x000e240000000800 */
[----:B0-----:R-:W-:-:S05]  /*3220*/  FMUL R3, R10, R3 ;  /* 0x000000030a037220 */ /* 0x001fca0000400000 */
[----:B------:R-:W-:-:S05]  /*3230*/  F2FP.F16.F32.PACK_AB R3, RZ, R3 ;  /* 0x00000003ff03723e */ /* 0x000fca00000000ff */
[----:B------:R2:W-:Y:S01]  /*3240*/  STS.U16 [R8], R3 ;  /* 0x0000000308007388 */ /* 0x0005e20000000400 */
[----:B------:R-:W-:-:S07]  /*3250*/  HADD2 R5, R5.H0_H0, R3.H0_H0 ;  /* 0x2000000305057230 */ /* 0x000fce0000000800 */
.L_x_29:
[----:B------:R-:W-:-:S13]  /*3260*/  ISETP.GE.AND P0, PT, R9, 0x1, PT ;  /* 0x000000010900780c */ /* 0x000fda0003f06270 */
[----:B------:R-:W-:Y:S05]  /*3270*/  @!P0 EXIT ;  /* 0x000000000000894d */ /* 0x000fea0003800000 */
[----:B--2---:R-:W2:Y:S01]  /*3280*/  S2R R3, SR_CgaCtaId ;  /* 0x0000000000037919 */ /* 0x004ea20000008800 */
[----:B01----:R-:W-:Y:S01]  /*3290*/  IMAD R8, R9, 0x3, R0 ;  /* 0x0000000309087824 */ /* 0x003fe200078e0200 */
[----:B------:R-:W-:Y:S01]  /*32a0*/  MOV R10, 0x400 ;  /* 0x00000400000a7802 */ /* 0x000fe20000000f00 */
[----:B------:R-:W-:Y:S01]  /*32b0*/  HADD2.F32 R0, -RZ, R5.H0_H0 ;  /* 0x20000005ff007230 */ /* 0x000fe20000004100 */
[C---:B------:R-:W-:Y:S01]  /*32c0*/  LOP3.LUT R5, R11.reuse, 0x7ffffffc, RZ, 0xc0, !PT ;  /* 0x7ffffffc0b057812 */ /* 0x040fe200078ec0ff */
[----:B------:R-:W-:Y:S02]  /*32d0*/  IMAD.IADD R8, R8, 0x1, R11 ;  /* 0x0000000108087824 */ /* 0x000fe400078e020b */
[----:B------:R-:W-:Y:S01]  /*32e0*/  HFMA2 R17, -RZ, RZ, 0, 0 ;  /* 0x00000000ff117431 */ /* 0x000fe200000001ff */
[C---:B------:R-:W-:Y:S01]  /*32f0*/  LEA R14, R11.reuse, 0x2, 0x2 ;  /* 0x000000020b0e7811 */ /* 0x040fe200078e10ff */
[----:B------:R-:W-:Y:S01]  /*3300*/  IMAD.SHL.U32 R8, R8, 0x2, RZ ;  /* 0x0000000208087824 */ /* 0x000fe200078e00ff */
[----:B------:R-:W-:Y:S01]  /*3310*/  LEA R15, R11, 0x4, 0x2 ;  /* 0x000000040b0f7811 */ /* 0x000fe200078e10ff */
[----:B---34-:R-:W-:Y:S01]  /*3320*/  IMAD.MOV R16, RZ, RZ, -R5 ;  /* 0x000000ffff107224 */ /* 0x018fe200078e0a05 */
[----:B--2---:R-:W-:-:S02]  /*3330*/  LEA R10, R3, R10, 0x18 ;  /* 0x0000000a030a7211 */ /* 0x004fc400078ec0ff */
[----:B------:R0:W1:Y:S03]  /*3340*/  MUFU.RCP R3, R0 ;  /* 0x0000000000037308 */ /* 0x0000660000001000 */
[----:B------:R-:W-:Y:S01]  /*3350*/  IMAD R8, R8, R11, R10 ;  /* 0x0000000b08087224 */ /* 0x000fe200078e020a */
[----:B------:R-:W-:-:S03]  /*3360*/  LEA R11, R11, 0x6, 0x2 ;  /* 0x000000060b0b7811 */ /* 0x000fc600078e10ff */
[----:B------:R-:W-:-:S07]  /*3370*/  VIADD R18, R8, 0x4 ;  /* 0x0000000408127836 */ /* 0x000fce0000000000 */
.L_x_34:
[----:B------:R-:W2:Y:S01]  /*3380*/  LDCU UR4, c[0x0][0x3ac] ;  /* 0x00007580ff0477ac */ /* 0x000ea20008000800 */
[----:B------:R-:W-:Y:S01]  /*3390*/  IMAD.MOV.U32 R9, RZ, RZ, RZ ;  /* 0x000000ffff097224 */ /* 0x000fe200078e00ff */
[----:B------:R-:W-:Y:S01]  /*33a0*/  PRMT R24, RZ, 0x7610, R24 ;  /* 0x00007610ff187816 */ /* 0x000fe20000000018 */
[----:B--2---:R-:W-:-:S09]  /*33b0*/  UISETP.GE.U32.AND UP0, UPT, UR4, 0x4, UPT ;  /* 0x000000040400788c */ /* 0x004fd2000bf06070 */
[----:B------:R-:W-:Y:S05]  /*33c0*/  BRA.U !UP0, `(.L_x_31) ;  /* 0x0000000508047547 */ /* 0x000fea000b800000 */
[----:B------:R-:W-:Y:S01]  /*33d0*/  LEA R9, R17, R10, 0x1 ;  /* 0x0000000a11097211 */ /* 0x000fe200078e08ff */
[----:B------:R-:W-:Y:S01]  /*33e0*/  IMAD.MOV.U32 R8, RZ, RZ, R18 ;  /* 0x000000ffff087224 */ /* 0x000fe200078e0012 */
[----:B------:R-:W-:Y:S01]  /*33f0*/  PRMT R24, RZ, 0x7610, R24 ;  /* 0x00007610ff187816 */ /* 0x000fe20000000018 */
[----:B------:R-:W-:-:S07]  /*3400*/  IMAD.MOV.U32 R19, RZ, RZ, R16 ;  /* 0x000000ffff137224 */ /* 0x000fce00078e0010 */
.L_x_32:
[----:B------:R-:W2:Y:S01]  /*3410*/  LDS.U16 R20, [R8+-0x4] ;  /* 0xfffffc0008147984 */ /* 0x000ea20000000400 */
[----:B------:R-:W-:Y:S01]  /*3420*/  IMAD R21, R2, 0x4, R9 ;  /* 0x0000000402157824 */ /* 0x000fe200078e0209 */
[----:B------:R-:W-:Y:S02]  /*3430*/  IADD3 R19, PT, PT, R19, 0x4, RZ ;  /* 0x0000000413137810 */ /* 0x000fe40007ffe0ff */
[----:B------:R-:W3:Y:S04]  /*3440*/  LDS.U16 R27, [R8+-0x2] ;  /* 0xfffffe00081b7984 */ /* 0x000ee80000000400 */
[----:B------:R-:W4:Y:S01]  /*3450*/  LDS.U16 R21, [R21] ;  /* 0x0000000015157984 */ /* 0x000f220000000400 */
[----:B--2---:R-:W-:Y:S02]  /*3460*/  HADD2.F32 R25, -RZ, R20.H0_H0 ;  /* 0x20000014ff197230 */ /* 0x004fe40000004100 */
[----:B---3--:R-:W-:-:S03]  /*3470*/  HADD2.F32 R27, -RZ, R27.H0_H0 ;  /* 0x2000001bff1b7230 */ /* 0x008fc60000004100 */
[----:B-1----:R-:W-:-:S05]  /*3480*/  FMUL R26, R3, R25 ;  /* 0x00000019031a7220 */ /* 0x002fca0000400000 */
[----:B------:R-:W-:-:S05]  /*3490*/  F2FP.F16.F32.PACK_AB R20, RZ, R26 ;  /* 0x0000001aff14723e */ /* 0x000fca00000000ff */
[C---:B------:R-:W-:Y:S02]  /*34a0*/  HSETP2.GEU.AND P1, PT, |R20|.reuse.H0_H0, 8.523464202880859375e-06, 8.523464202880859375e-06, PT ;  /* 0x008f008f14007434 */ /* 0x040fe40003f2ea00 */
[----:B------:R-:W-:-:S05]  /*34b0*/  HSETP2.GT.AND P0, PT, |R20|.H0_H0, RZ.H0_H0, PT ;  /* 0x200000ff14007234 */ /* 0x000fca0003f04a00 */
[----:B------:R-:W-:-:S13]  /*34c0*/  PLOP3.LUT P0, PT, P1, P0, PT, 0xf2, 0x2f ;  /* 0x00000000002f781c */ /* 0x000fda0000f01e72 */
[----:B------:R-:W-:Y:S02]  /*34d0*/  @!P0 FFMA R22, -R0, R26, R25 ;  /* 0x0000001a00168223 */ /* 0x000fe40000000119 */
[----:B------:R-:W1:Y:S02]  /*34e0*/  LDS.U16 R25, [R8] ;  /* 0x0000000008197984 */ /* 0x000e640000000400 */
[C-C-:B------:R-:W-:Y:S01]  /*34f0*/  @!P0 FFMA R22, R3.reuse, R22, R26.reuse ;  /* 0x0000001603168223 */ /* 0x140fe2000000001a */
[----:B------:R-:W-:Y:S02]  /*3500*/  PRMT R26, R20, 0x7610, R26 ;  /* 0x00007610141a7816 */ /* 0x000fe4000000001a */
[----:B------:R-:W2:Y:S02]  /*3510*/  LDC R20, c[0x0][0x3b0] ;  /* 0x0000ec00ff147b82 */ /* 0x000ea40000000800 */
[----:B------:R-:W-:Y:S01]  /*3520*/  @!P0 F2FP.F16.F32.PACK_AB R26, RZ, R22 ;  /* 0x00000016ff1a823e */ /* 0x000fe200000000ff */
[----:B------:R-:W-:-:S04]  /*3530*/  FMUL R22, R3, R27 ;  /* 0x0000001b03167220 */ /* 0x000fc80000400000 */
[----:B----4-:R-:W-:Y:S01]  /*3540*/  HFMA2 R24, R26.H0_H0, R21.H0_H0, R24.H0_H0 ;  /* 0x200000151a187231 */ /* 0x010fe20000040818 */
[----:B------:R-:W-:-:S05]  /*3550*/  F2FP.F16.F32.PACK_AB R26, RZ, R22 ;  /* 0x00000016ff1a723e */ /* 0x000fca00000000ff */
[C---:B------:R-:W-:Y:S02]  /*3560*/  HSETP2.GEU.AND P1, PT, |R26|.reuse.H0_H0, 8.523464202880859375e-06, 8.523464202880859375e-06, PT ;  /* 0x008f008f1a007434 */ /* 0x040fe40003f2ea00 */
[----:B------:R-:W-:-:S05]  /*3570*/  HSETP2.GT.AND P0, PT, |R26|.H0_H0, RZ.H0_H0, PT ;  /* 0x200000ff1a007234 */ /* 0x000fca0003f04a00 */
[----:B------:R-:W-:Y:S01]  /*3580*/  PLOP3.LUT P0, PT, P1, P0, PT, 0xf2, 0x2f ;  /* 0x00000000002f781c */ /* 0x000fe20000f01e72 */
[----:B--2---:R-:W-:-:S06]  /*3590*/  IMAD R21, R14, R20, R9 ;  /* 0x000000140e157224 */ /* 0x004fcc00078e0209 */
[----:B------:R-:W2:Y:S06]  /*35a0*/  LDS.U16 R21, [R21] ;  /* 0x0000000015157984 */ /* 0x000eac0000000400 */
[----:B------:R-:W-:Y:S01]  /*35b0*/  @!P0 FFMA R27, -R0, R22, R27 ;  /* 0x00000016001b8223 */ /* 0x000fe2000000011b */
[----:B-1----:R-:W-:-:S03]  /*35c0*/  HADD2.F32 R25, -RZ, R25.H0_H0 ;  /* 0x20000019ff197230 */ /* 0x002fc60000004100 */
[C---:B------:R-:W-:Y:S01]  /*35d0*/  @!P0 FFMA R28, R3.reuse, R27, R22 ;  /* 0x0000001b031c8223 */ /* 0x040fe20000000016 */
[----:B------:R-:W-:Y:S01]  /*35e0*/  PRMT R27, R26, 0x7610, R27 ;  /* 0x000076101a1b7816 */ /* 0x000fe2000000001b */
[----:B------:R-:W-:-:S03]  /*35f0*/  FMUL R22, R3, R25 ;  /* 0x0000001903167220 */ /* 0x000fc60000400000 */
[----:B------:R-:W-:Y:S02]  /*3600*/  @!P0 F2FP.F16.F32.PACK_AB R27, RZ, R28 ;  /* 0x0000001cff1b823e */ /* 0x000fe400000000ff */
[----:B------:R-:W-:-:S05]  /*3610*/  F2FP.F16.F32.PACK_AB R26, RZ, R22 ;  /* 0x00000016ff1a723e */ /* 0x000fca00000000ff */
[C---:B------:R-:W-:Y:S02]  /*3620*/  HSETP2.GEU.AND P1, PT, |R26|.reuse.H0_H0, 8.523464202880859375e-06, 8.523464202880859375e-06, PT ;  /* 0x008f008f1a007434 */ /* 0x040fe40003f2ea00 */
[----:B------:R-:W-:-:S05]  /*3630*/  HSETP2.GT.AND P0, PT, |R26|.H0_H0, RZ.H0_H0, PT ;  /* 0x200000ff1a007234 */ /* 0x000fca0003f04a00 */
[----:B------:R-:W-:Y:S01]  /*3640*/  PLOP3.LUT P0, PT, P1, P0, PT, 0xf2, 0x2f ;  /* 0x00000000002f781c */ /* 0x000fe20000f01e72 */
[----:B--2---:R-:W-:-:S12]  /*3650*/  HFMA2 R21, R27.H0_H0, R21.H0_H0, R24.H0_H0 ;  /* 0x200000151b157231 */ /* 0x004fd80000040818 */
[----:B------:R-:W-:Y:S01]  /*3660*/  @!P0 FFMA R25, -R0, R22, R25 ;  /* 0x0000001600198223 */ /* 0x000fe20000000119 */
[----:B------:R1:W2:Y:S03]  /*3670*/  LDS.U16 R24, [R8+0x2] ;  /* 0x0000020008187984 */ /* 0x0002a60000000400 */
[----:B------:R-:W-:Y:S01]  /*3680*/  @!P0 FFMA R25, R3, R25, R22 ;  /* 0x0000001903198223 */ /* 0x000fe20000000016 */
[----:B------:R-:W-:-:S04]  /*3690*/  IMAD R22, R15, R20, R9 ;  /* 0x000000140f167224 */ /* 0x000fc800078e0209 */
[----:B------:R-:W-:Y:S01]  /*36a0*/  @!P0 F2FP.F16.F32.PACK_AB R26, RZ, R25 ;  /* 0x00000019ff1a823e */ /* 0x000fe200000000ff */
[----:B-1----:R-:W-:Y:S01]  /*36b0*/  VIADD R8, R8, 0x8 ;  /* 0x0000000808087836 */ /* 0x002fe20000000000 */
[----:B------:R-:W1:Y:S01]  /*36c0*/  LDS.U16 R22, [R22] ;  /* 0x0000000016167984 */ /* 0x000e620000000400 */
[----:B--2---:R-:W-:-:S05]  /*36d0*/  HADD2.F32 R25, -RZ, R24.H0_H0 ;  /* 0x20000018ff197230 */ /* 0x004fca0000004100 */
[----:B------:R-:W-:-:S05]  /*36e0*/  FMUL R28, R3, R25 ;  /* 0x00000019031c7220 */ /* 0x000fca0000400000 */
[----:B------:R-:W-:Y:S01]  /*36f0*/  F2FP.F16.F32.PACK_AB R24, RZ, R28 ;  /* 0x0000001cff18723e */ /* 0x000fe200000000ff */
[----:B-1----:R-:W-:Y:S02]  /*3700*/  HFMA2 R21, R26.H0_H0, R22.H0_H0, R21.H0_H0 ;  /* 0x200000161a157231 */ /* 0x002fe40000040815 */
[--C-:B------:R-:W-:Y:S02]  /*3710*/  IMAD R26, R11, R20, R9.reuse ;  /* 0x000000140b1a7224 */ /* 0x100fe400078e0209 */
[----:B------:R-:W-:Y:S01]  /*3720*/  IMAD R9, R20, 0x8, R9 ;  /* 0x0000000814097824 */ /* 0x000fe200078e0209 */
[C---:B------:R-:W-:Y:S02]  /*3730*/  HSETP2.GEU.AND P1, PT, |R24|.reuse.H0_H0, 8.523464202880859375e-06, 8.523464202880859375e-06, PT ;  /* 0x008f008f18007434 */ /* 0x040fe40003f2ea00 */
[----:B------:R-:W-:Y:S01]  /*3740*/  HSETP2.GT.AND P0, PT, |R24|.H0_H0, RZ.H0_H0, PT ;  /* 0x200000ff18007234 */ /* 0x000fe20003f04a00 */
[----:B------:R-:W1:Y:S04]  /*3750*/  LDS.U16 R26, [R26] ;  /* 0x000000001a1a7984 */ /* 0x000e680000000400 */
[----:B------:R-:W-:-:S13]  /*3760*/  PLOP3.LUT P0, PT, P1, P0, PT, 0xf2, 0x2f ;  /* 0x00000000002f781c */ /* 0x000fda0000f01e72 */
[----:B------:R-:W-:-:S04]  /*3770*/  @!P0 FFMA R22, -R0, R28, R25 ;  /* 0x0000001c00168223 */ /* 0x000fc80000000119 */
[----:B------:R-:W-:-:S05]  /*3780*/  @!P0 FFMA R22, R3, R22, R28 ;  /* 0x0000001603168223 */ /* 0x000fca000000001c */
[----:B------:R-:W-:Y:S02]  /*3790*/  @!P0 F2FP.F16.F32.PACK_AB R24, RZ, R22 ;  /* 0x00000016ff18823e */ /* 0x000fe400000000ff */
[----:B------:R-:W-:-:S03]  /*37a0*/  ISETP.NE.AND P0, PT, R19, RZ, PT ;  /* 0x000000ff1300720c */ /* 0x000fc60003f05270 */
[----:B-1----:R-:W-:-:S10]  /*37b0*/  HFMA2 R24, R24.H0_H0, R26.H0_H0, R21.H0_H0 ;  /* 0x2000001a18187231 */ /* 0x002fd40000040815 */
[----:B------:R-:W-:Y:S05]  /*37c0*/  @P0 BRA `(.L_x_32) ;  /* 0xfffffffc00100947 */ /* 0x000fea000383ffff */
[----:B------:R-:W-:-:S07]  /*37d0*/  IMAD.MOV.U32 R9, RZ, RZ, R5 ;  /* 0x000000ffff097224 */ /* 0x000fce00078e0005 */
.L_x_31:
[----:B------:R-:W-:-:S13]  /*37e0*/  ISETP.NE.AND P0, PT, R23, RZ, PT ;  /* 0x000000ff1700720c */ /* 0x000fda0003f05270 */
[----:B------:R-:W-:Y:S05]  /*37f0*/  @!P0 BRA `(.L_x_33) ;  /* 0x0000000000bc8947 */ /* 0x000fea0003800000 */
[----:B------:R-:W-:Y:S01]  /*3800*/  IADD3 R8, PT, PT, R12, R9, RZ ;  /* 0x000000090c087210 */ /* 0x000fe20007ffe0ff */
[----:B------:R-:W2:Y:S04]  /*3810*/  LDC R20, c[0x0][0x3b0] ;  /* 0x0000ec00ff147b82 */ /* 0x000ea80000000800 */
[----:B------:R-:W-:-:S05]  /*3820*/  IMAD R8, R8, 0x2, R13 ;  /* 0x0000000208087824 */ /* 0x000fca00078e020d */
[----:B------:R-:W3:Y:S01]  /*3830*/  LDS.U16 R19, [R8] ;  /* 0x0000000008137984 */ /* 0x000ee20000000400 */
[----:B--2---:R-:W-:-:S04]  /*3840*/  IMAD R22, R9, R20, R17 ;  /* 0x0000001409167224 */ /* 0x004fc800078e0211 */
[----:B------:R-:W-:-:S05]  /*3850*/  IMAD R9, R22, 0x2, R7 ;  /* 0x0000000216097824 */ /* 0x000fca00078e0207 */
[----:B------:R-:W2:Y:S01]  /*3860*/  LDS.U16 R21, [R9] ;  /* 0x0000000009157984 */ /* 0x000ea20000000400 */
[----:B---3--:R-:W-:-:S05]  /*3870*/  HADD2.F32 R25, -RZ, R19.H0_H0 ;  /* 0x20000013ff197230 */ /* 0x008fca0000004100 */
[----:B-1----:R-:W-:-:S05]  /*3880*/  FMUL R26, R3, R25 ;  /* 0x00000019031a7220 */ /* 0x002fca0000400000 */
[----:B------:R-:W-:-:S05]  /*3890*/  F2FP.F16.F32.PACK_AB R19, RZ, R26 ;  /* 0x0000001aff13723e */ /* 0x000fca00000000ff */
[C---:B------:R-:W-:Y:S02]  /*38a0*/  HSETP2.GEU.AND P1, PT, |R19|.reuse.H0_H0, 8.523464202880859375e-06, 8.523464202880859375e-06, PT ;  /* 0x008f008f13007434 */ /* 0x040fe40003f2ea00 */
[----:B------:R-:W-:-:S05]  /*38b0*/  HSETP2.GT.AND P0, PT, |R19|.H0_H0, RZ.H0_H0, PT ;  /* 0x200000ff13007234 */ /* 0x000fca0003f04a00 */
[----:B------:R-:W-:Y:S02]  /*38c0*/  PLOP3.LUT P0, PT, P1, P0, PT, 0xf2, 0x2f ;  /* 0x00000000002f781c */ /* 0x000fe40000f01e72 */
[----:B------:R-:W-:-:S11]  /*38d0*/  ISETP.NE.AND P1, PT, R23, 0x1, PT ;  /* 0x000000011700780c */ /* 0x000fd60003f25270 */
[----:B------:R-:W-:-:S04]  /*38e0*/  @!P0 FFMA R22, -R0, R26, R25 ;  /* 0x0000001a00168223 */ /* 0x000fc80000000119 */
[----:B------:R-:W-:-:S05]  /*38f0*/  @!P0 FFMA R22, R3, R22, R26 ;  /* 0x0000001603168223 */ /* 0x000fca000000001a */
[----:B------:R-:W-:-:S05]  /*3900*/  @!P0 F2FP.F16.F32.PACK_AB R19, RZ, R22 ;  /* 0x00000016ff13823e */ /* 0x000fca00000000ff */
[----:B--2---:R-:W-:Y:S01]  /*3910*/  HFMA2 R24, R19.H0_H0, R21.H0_H0, R24.H0_H0 ;  /* 0x2000001513187231 */ /* 0x004fe20000040818 */
[----:B------:R-:W-:Y:S06]  /*3920*/  @!P1 BRA `(.L_x_33) ;  /* 0x0000000000709947 */ /* 0x000fec0003800000 */
[----:B------:R-:W1:Y:S01]  /*3930*/  LDS.U16 R19, [R8+0x2] ;  /* 0x0000020008137984 */ /* 0x000e620000000400 */
[----:B------:R-:W-:-:S05]  /*3940*/  IMAD R9, R20, 0x2, R9 ;  /* 0x0000000214097824 */ /* 0x000fca00078e0209 */
[----:B------:R-:W2:Y:S01]  /*3950*/  LDS.U16 R21, [R9] ;  /* 0x0000000009157984 */ /* 0x000ea20000000400 */
[----:B-1----:R-:W-:-:S05]  /*3960*/  HADD2.F32 R25, -RZ, R19.H0_H0 ;  /* 0x20000013ff197230 */ /* 0x002fca0000004100 */
[----:B------:R-:W-:-:S05]  /*3970*/  FMUL R26, R3, R25 ;  /* 0x00000019031a7220 */ /* 0x000fca0000400000 */
        /* <DEDUP_REMOVED lines=11> */
[----:B------:R-:W-:-:S06]  /*3a30*/  LEA R19, R20, R9, 0x1 ;  /* 0x0000000914137211 */ /* 0x000fcc00078e08ff */
[----:B------:R-:W2:Y:S01]  /*3a40*/  LDS.U16 R19, [R19] ;  /* 0x0000000013137984 */ /* 0x000ea20000000400 */
[----:B-1----:R-:W-:-:S05]  /*3a50*/  HADD2.F32 R21, -RZ, R8.H0_H0 ;  /* 0x20000008ff157230 */ /* 0x002fca0000004100 */
[----:B------:R-:W-:-:S05]  /*3a60*/  FMUL R22, R3, R21 ;  /* 0x0000001503167220 */ /* 0x000fca0000400000 */
[----:B------:R-:W-:-:S05]  /*3a70*/  F2FP.F16.F32.PACK_AB R9, RZ, R22 ;  /* 0x00000016ff09723e */ /* 0x000fca00000000ff */
[C---:B------:R-:W-:Y:S02]  /*3a80*/  HSETP2.GEU.AND P1, PT, |R9|.reuse.H0_H0, 8.523464202880859375e-06, 8.523464202880859375e-06, PT ;  /* 0x008f008f09007434 */ /* 0x040fe40003f2ea00 */
[----:B------:R-:W-:-:S05]  /*3a90*/  HSETP2.GT.AND P0, PT, |R9|.H0_H0, RZ.H0_H0, PT ;  /* 0x200000ff09007234 */ /* 0x000fca0003f04a00 */
[----:B------:R-:W-:-:S13]  /*3aa0*/  PLOP3.LUT P0, PT, P1, P0, PT, 0xf2, 0x2f ;  /* 0x00000000002f781c */ /* 0x000fda0000f01e72 */
[----:B------:R-:W-:-:S04]  /*3ab0*/  @!P0 FFMA R20, -R0, R22, R21 ;  /* 0x0000001600148223 */ /* 0x000fc80000000115 */
[----:B------:R-:W-:-:S05]  /*3ac0*/  @!P0 FFMA R20, R3, R20, R22 ;  /* 0x0000001403148223 */ /* 0x000fca0000000016 */
[----:B------:R-:W-:-:S05]  /*3ad0*/  @!P0 F2FP.F16.F32.PACK_AB R9, RZ, R20 ;  /* 0x00000014ff09823e */ /* 0x000fca00000000ff */
[----:B--2---:R-:W-:-:S07]  /*3ae0*/  HFMA2 R24, R9.H0_H0, R19.H0_H0, R24.H0_H0 ;  /* 0x2000001309187231 */ /* 0x004fce0000040818 */
.L_x_33:
[----:B------:R-:W2:Y:S01]  /*3af0*/  LDCU.64 UR4, c[0x0][0x3a0] ;  /* 0x00007400ff0477ac */ /* 0x000ea20008000a00 */
[C---:B------:R-:W-:Y:S01]  /*3b00*/  IADD3 R9, P0, PT, R17.reuse, R4, RZ ;  /* 0x0000000411097210 */ /* 0x040fe20007f1e0ff */
[----:B------:R-:W-:-:S04]  /*3b10*/  VIADD R17, R17, 0x1 ;  /* 0x0000000111117836 */ /* 0x000fc80000000000 */
[----:B------:R-:W-:Y:S01]  /*3b20*/  IMAD.X R20, RZ, RZ, R6, P0 ;  /* 0x000000ffff147224 */ /* 0x000fe200000e0606 */
[C---:B--2---:R-:W-:Y:S01]  /*3b30*/  LEA R8, P0, R9.reuse, UR4, 0x1 ;  /* 0x0000000409087c11 */ /* 0x044fe2000f8008ff */
[----:B------:R-:W2:Y:S03]  /*3b40*/  LDCU UR4, c[0x0][0x3b0] ;  /* 0x00007600ff0477ac */ /* 0x000ea60008000800 */
[----:B------:R-:W-:-:S05]  /*3b50*/  LEA.HI.X R9, R9, UR5, R20, 0x1, P0 ;  /* 0x0000000509097c11 */ /* 0x000fca00080f0c14 */
[----:B------:R3:W-:Y:S01]  /*3b60*/  STG.E.U16 desc[UR8][R8.64], R24 ;  /* 0x0000001808007986 */ /* 0x0007e2000c101508 */
[----:B--2---:R-:W-:-:S13]  /*3b70*/  ISETP.NE.AND P0, PT, R17, UR4, PT ;  /* 0x0000000411007c0c */ /* 0x004fda000bf05270 */
[----:B---3--:R-:W-:Y:S05]  /*3b80*/  @!P0 EXIT ;  /* 0x000000000000894d */ /* 0x008fea0003800000 */
[----:B------:R-:W-:Y:S05]  /*3b90*/  BRA `(.L_x_34) ;  /* 0xfffffff400f87947 */ /* 0x000fea000383ffff */
        .weak           $__internal_0_$__cuda_sm20_rcp_rn_f32_slowpath
        .type           $__internal_0_$__cuda_sm20_rcp_rn_f32_slowpath,@function
        .size           $__internal_0_$__cuda_sm20_rcp_rn_f32_slowpath,($__internal_1_$__cuda_sm20_sqrt_rn_f32_slowpath - $__internal_0_$__cuda_sm20_rcp_rn_f32_slowpath)
$__internal_0_$__cuda_sm20_rcp_rn_f32_slowpath:
[----:B------:R-:W-:-:S05]  /*3ba0*/  IMAD.SHL.U32 R9, R8, 0x2, RZ ;  /* 0x0000000208097824 */ /* 0x000fca00078e00ff */
[----:B------:R-:W-:-:S04]  /*3bb0*/  SHF.R.U32.HI R9, RZ, 0x18, R9 ;  /* 0x00000018ff097819 */ /* 0x000fc80000011609 */
[----:B------:R-:W-:-:S13]  /*3bc0*/  ISETP.NE.U32.AND P0, PT, R9, RZ, PT ;  /* 0x000000ff0900720c */ /* 0x000fda0003f05070 */
[----:B------:R-:W-:Y:S05]  /*3bd0*/  @P0 BRA `(.L_x_35) ;  /* 0x00000000002c0947 */ /* 0x000fea0003800000 */
[----:B------:R-:W-:-:S04]  /*3be0*/  SHF.L.U32 R9, R8, 0x1, RZ ;  /* 0x0000000108097819 */ /* 0x000fc800000006ff */
[----:B------:R-:W-:-:S13]  /*3bf0*/  ISETP.NE.AND P0, PT, R9, RZ, PT ;  /* 0x000000ff0900720c */ /* 0x000fda0003f05270 */
[----:B------:R0:W1:Y:S01]  /*3c00*/  @!P0 MUFU.RCP R9, R8 ;  /* 0x0000000800098308 */ /* 0x0000620000001000 */
[----:B------:R-:W-:Y:S05]  /*3c10*/  @!P0 BRA `(.L_x_36) ;  /* 0x0000000000a48947 */ /* 0x000fea0003800000 */
[----:B------:R-:W-:-:S04]  /*3c20*/  FFMA R11, R8, 1.84467440737095516160e+19, RZ ;  /* 0x5f800000080b7823 */ /* 0x000fc800000000ff */
[----:B0-----:R-:W1:Y:S02]  /*3c30*/  MUFU.RCP R8, R11 ;  /* 0x0000000b00087308 */ /* 0x001e640000001000 */
[----:B-1----:R-:W-:-:S04]  /*3c40*/  FFMA R9, R11, R8, -1 ;  /* 0xbf8000000b097423 */ /* 0x002fc80000000008 */
[----:B------:R-:W-:-:S04]  /*3c50*/  FADD.FTZ R9, -R9, -RZ ;  /* 0x800000ff09097221 */ /* 0x000fc80000010100 */
[----:B------:R-:W-:-:S04]  /*3c60*/  FFMA R8, R8, R9, R8 ;  /* 0x0000000908087223 */ /* 0x000fc80000000008 */
[----:B------:R-:W-:Y:S01]  /*3c70*/  FFMA R9, R8, 1.84467440737095516160e+19, RZ ;  /* 0x5f80000008097823 */ /* 0x000fe200000000ff */
[----:B------:R-:W-:Y:S06]  /*3c80*/  BRA `(.L_x_36) ;  /* 0x0000000000887947 */ /* 0x000fec0003800000 */
.L_x_35:
[----:B------:R-:W-:-:S05]  /*3c90*/  VIADD R16, R9, 0xffffff03 ;  /* 0xffffff0309107836 */ /* 0x000fca0000000000 */
[----:B------:R-:W-:-:S13]  /*3ca0*/  ISETP.GT.U32.AND P0, PT, R16, 0x1, PT ;  /* 0x000000011000780c */ /* 0x000fda0003f04070 */
[----:B------:R-:W-:Y:S05]  /*3cb0*/  @P0 BRA `(.L_x_37) ;  /* 0x0000000000780947 */ /* 0x000fea0003800000 */
[----:B------:R-:W-:Y:S01]  /*3cc0*/  LOP3.LUT R11, R8, 0x7fffff, RZ, 0xc0, !PT ;  /* 0x007fffff080b7812 */ /* 0x000fe200078ec0ff */
[----:B------:R-:W-:Y:S02]  /*3cd0*/  IMAD.MOV.U32 R15, RZ, RZ, 0x3 ;  /* 0x00000003ff0f7424 */ /* 0x000fe400078e00ff */
[----:B------:R-:W-:Y:S01]  /*3ce0*/  VIADD R9, R9, 0xffffff04 ;  /* 0xffffff0409097836 */ /* 0x000fe20000000000 */
[----:B------:R-:W-:Y:S02]  /*3cf0*/  LOP3.LUT R11, R11, 0x3f800000, RZ, 0xfc, !PT ;  /* 0x3f8000000b0b7812 */ /* 0x000fe400078efcff */
[----:B------:R-:W-:Y:S02]  /*3d00*/  SHF.L.U32 R15, R15, R16, RZ ;  /* 0x000000100f0f7219 */ /* 0x000fe400000006ff */
[----:B------:R-:W0:Y:S02]  /*3d10*/  MUFU.RCP R12, R11 ;  /* 0x0000000b000c7308 */ /* 0x000e240000001000 */
[----:B0-----:R-:W-:-:S04]  /*3d20*/  FFMA R13, R11, R12, -1 ;  /* 0xbf8000000b0d7423 */ /* 0x001fc8000000000c */
[----:B------:R-:W-:-:S04]  /*3d30*/  FADD.FTZ R13, -R13, -RZ ;  /* 0x800000ff0d0d7221 */ /* 0x000fc80000010100 */
[CCC-:B------:R-:W-:Y:S01]  /*3d40*/  FFMA.RM R14, R12.reuse, R13.reuse, R12.reuse ;  /* 0x0000000d0c0e7223 */ /* 0x1c0fe2000000400c */
[----:B------:R-:W-:-:S04]  /*3d50*/  FFMA.RP R13, R12, R13, R12 ;  /* 0x0000000d0c0d7223 */ /* 0x000fc8000000800c */
[C---:B------:R-:W-:Y:S02]  /*3d60*/  LOP3.LUT R12, R14.reuse, 0x7fffff, RZ, 0xc0, !PT ;  /* 0x007fffff0e0c7812 */ /* 0x040fe400078ec0ff */
[----:B------:R-:W-:Y:S02]  /*3d70*/  FSETP.NEU.FTZ.AND P0, PT, R14, R13, PT ;  /* 0x0000000d0e00720b */ /* 0x000fe40003f1d000 */
[----:B------:R-:W-:Y:S02]  /*3d80*/  LOP3.LUT R12, R12, 0x800000, RZ, 0xfc, !PT ;  /* 0x008000000c0c7812 */ /* 0x000fe400078efcff */
[----:B------:R-:W-:Y:S02]  /*3d90*/  SEL R13, RZ, 0xffffffff, !P0 ;  /* 0xffffffffff0d7807 */ /* 0x000fe40004000000 */
[----:B------:R-:W-:Y:S02]  /*3da0*/  LOP3.LUT R15, R15, R12, RZ, 0xc0, !PT ;  /* 0x0000000c0f0f7212 */ /* 0x000fe400078ec0ff */
[----:B------:R-:W-:Y:S01]  /*3db0*/  SHF.R.U32.HI R9, RZ, R9, R12 ;  /* 0x00000009ff097219 */ /* 0x000fe2000001160c */
[----:B------:R-:W-:Y:S01]  /*3dc0*/  IMAD.MOV R13, RZ, RZ, -R13 ;  /* 0x000000ffff0d7224 */ /* 0x000fe200078e0a0d */
[----:B------:R-:W-:-:S04]  /*3dd0*/  SHF.R.U32.HI R15, RZ, R16, R15 ;  /* 0x00000010ff0f7219 */ /* 0x000fc8000001160f */
[----:B------:R-:W-:Y:S02]  /*3de0*/  LOP3.LUT P1, RZ, R13, R16, R12, 0xf8, !PT ;  /* 0x000000100dff7212 */ /* 0x000fe4000782f80c */
[C---:B------:R-:W-:Y:S02]  /*3df0*/  LOP3.LUT P0, RZ, R15.reuse, 0x1, RZ, 0xc0, !PT ;  /* 0x000000010fff7812 */ /* 0x040fe4000780c0ff */
[----:B------:R-:W-:-:S04]  /*3e00*/  LOP3.LUT P2, RZ, R15, 0x2, RZ, 0xc0, !PT ;  /* 0x000000020fff7812 */ /* 0x000fc8000784c0ff */
[----:B------:R-:W-:Y:S02]  /*3e10*/  PLOP3.LUT P0, PT, P0, P1, P2, 0xe0, 0x0 ;  /* 0x000000000000781c */ /* 0x000fe40000703c20 */
[----:B------:R-:W-:Y:S02]  /*3e20*/  LOP3.LUT P1, RZ, R8, 0x7fffff, RZ, 0xc0, !PT ;  /* 0x007fffff08ff7812 */ /* 0x000fe4000782c0ff */
[----:B------:R-:W-:-:S04]  /*3e30*/  SEL R11, RZ, 0x1, !P0 ;  /* 0x00000001ff0b7807 */ /* 0x000fc80004000000 */
[----:B------:R-:W-:-:S04]  /*3e40*/  IADD3 R11, PT, PT, -R11, RZ, RZ ;  /* 0x000000ff0b0b7210 */ /* 0x000fc80007ffe1ff */
[----:B------:R-:W-:-:S13]  /*3e50*/  ISETP.GE.AND P0, PT, R11, RZ, PT ;  /* 0x000000ff0b00720c */ /* 0x000fda0003f06270 */
[----:B------:R-:W-:-:S04]  /*3e60*/  @!P0 VIADD R9, R9, 0x1 ;  /* 0x0000000109098836 */ /* 0x000fc80000000000 */
[----:B------:R-:W-:-:S05]  /*3e70*/  @!P1 IMAD.SHL.U32 R9, R9, 0x2, RZ ;  /* 0x0000000209099824 */ /* 0x000fca00078e00ff */
[----:B------:R-:W-:Y:S01]  /*3e80*/  LOP3.LUT R9, R9, 0x80000000, R8, 0xf8, !PT ;  /* 0x8000000009097812 */ /* 0x000fe200078ef808 */
[----:B------:R-:W-:Y:S06]  /*3e90*/  BRA `(.L_x_36) ;  /* 0x0000000000047947 */ /* 0x000fec0003800000 */
.L_x_37:
[----:B------:R2:W3:Y:S02]  /*3ea0*/  MUFU.RCP R9, R8 ;  /* 0x0000000800097308 */ /* 0x0004e40000001000 */
.L_x_36:
[----:B------:R-:W-:-:S04]  /*3eb0*/  MOV R11, 0x0 ;  /* 0x00000000000b7802 */ /* 0x000fc80000000f00 */
[----:B0123--:R-:W-:Y:S05]  /*3ec0*/  RET.REL.NODEC R10 `(attention_kernel) ;  /* 0xffffffc00a4c7950 */ /* 0x00ffea0003c3ffff */
        .weak           $__internal_1_$__cuda_sm20_sqrt_rn_f32_slowpath
        .type           $__internal_1_$__cuda_sm20_sqrt_rn_f32_slowpath,@function
        .size           $__internal_1_$__cuda_sm20_sqrt_rn_f32_slowpath,(.L_x_41 - $__internal_1_$__cuda_sm20_sqrt_rn_f32_slowpath)
$__internal_1_$__cuda_sm20_sqrt_rn_f32_slowpath:
[----:B------:R-:W-:-:S13]  /*3ed0*/  LOP3.LUT P0, RZ, R8, 0x7fffffff, RZ, 0xc0, !PT ;  /* 0x7fffffff08ff7812 */ /* 0x000fda000780c0ff */
[----:B------:R-:W-:Y:S01]  /*3ee0*/  @!P0 IMAD.MOV.U32 R9, RZ, RZ, R8 ;  /* 0x000000ffff098224 */ /* 0x000fe200078e0008 */
[----:B------:R-:W-:Y:S06]  /*3ef0*/  @!P0 BRA `(.L_x_38) ;  /* 0x0000000000448947 */ /* 0x000fec0003800000 */
[----:B------:R-:W-:-:S13]  /*3f00*/  FSETP.GEU.FTZ.AND P0, PT, R8, RZ, PT ;  /* 0x000000ff0800720b */ /* 0x000fda0003f1e000 */
[----:B------:R-:W-:Y:S01]  /*3f10*/  @!P0 IMAD.MOV.U32 R9, RZ, RZ, 0x7fffffff ;  /* 0x7fffffffff098424 */ /* 0x000fe200078e00ff */
[----:B------:R-:W-:Y:S06]  /*3f20*/  @!P0 BRA `(.L_x_38) ;  /* 0x0000000000388947 */ /* 0x000fec0003800000 */
[----:B------:R-:W-:-:S13]  /*3f30*/  FSETP.GTU.FTZ.AND P0, PT, |R8|, +INF , PT ;  /* 0x7f8000000800780b */ /* 0x000fda0003f1c200 */
[----:B------:R-:W-:Y:S01]  /*3f40*/  @P0 FADD.FTZ R9, R8, 1 ;  /* 0x3f80000008090421 */ /* 0x000fe20000010000 */
[----:B------:R-:W-:Y:S06]  /*3f50*/  @P0 BRA `(.L_x_38) ;  /* 0x00000000002c0947 */ /* 0x000fec0003800000 */
[----:B------:R-:W-:-:S13]  /*3f60*/  FSETP.NEU.FTZ.AND P0, PT, |R8|, +INF , PT ;  /* 0x7f8000000800780b */ /* 0x000fda0003f1d200 */
[----:B------:R-:W-:Y:S01]  /*3f70*/  @!P0 IMAD.MOV.U32 R9, RZ, RZ, R8 ;  /* 0x000000ffff098224 */ /* 0x000fe200078e0008 */
[----:B------:R-:W-:Y:S06]  /*3f80*/  @!P0 BRA `(.L_x_38) ;  /* 0x0000000000208947 */ /* 0x000fec0003800000 */
[----:B------:R-:W-:-:S04]  /*3f90*/  FFMA R8, R8, 1.84467440737095516160e+19, RZ ;  /* 0x5f80000008087823 */ /* 0x000fc800000000ff */
[----:B------:R-:W0:Y:S02]  /*3fa0*/  MUFU.RSQ R9, R8 ;  /* 0x0000000800097308 */ /* 0x000e240000001400 */
[----:B0-----:R-:W-:Y:S01]  /*3fb0*/  FMUL.FTZ R11, R8, R9 ;  /* 0x00000009080b7220 */ /* 0x001fe20000410000 */
[----:B------:R-:W-:-:S03]  /*3fc0*/  FMUL.FTZ R9, R9, 0.5 ;  /* 0x3f00000009097820 */ /* 0x000fc60000410000 */
[----:B------:R-:W-:-:S04]  /*3fd0*/  FADD.FTZ R10, -R11, -RZ ;  /* 0x800000ff0b0a7221 */ /* 0x000fc80000010100 */
[----:B------:R-:W-:-:S04]  /*3fe0*/  FFMA R10, R11, R10, R8 ;  /* 0x0000000a0b0a7223 */ /* 0x000fc80000000008 */
[----:B------:R-:W-:-:S04]  /*3ff0*/  FFMA R9, R10, R9, R11 ;  /* 0x000000090a097223 */ /* 0x000fc8000000000b */
[----:B------:R-:W-:-:S07]  /*4000*/  FMUL.FTZ R9, R9, 2.3283064365386962891e-10 ;  /* 0x2f80000009097820 */ /* 0x000fce0000410000 */
.L_x_38:
[----:B------:R-:W-:Y:S01]  /*4010*/  MOV R10, R9 ;  /* 0x00000009000a7202 */ /* 0x000fe20000000f00 */
[----:B------:R-:W-:Y:S02]  /*4020*/  IMAD.MOV.U32 R8, RZ, RZ, R12 ;  /* 0x000000ffff087224 */ /* 0x000fe400078e000c */
[----:B------:R-:W-:-:S04]  /*4030*/  IMAD.MOV.U32 R9, RZ, RZ, 0x0 ;  /* 0x00000000ff097424 */ /* 0x000fc800078e00ff */
[----:B------:R-:W-:Y:S05]  /*4040*/  RET.REL.NODEC R8 `(attention_kernel) ;  /* 0xffffffbc08ec7950 */ /* 0x000fea0003c3ffff */
.L_x_39:
[----:B------:R-:W-:-:S00]  /*4050*/  BRA `(.L_x_39) ;  /* 0xfffffffc00fc7947 */ /* 0x000fc0000383ffff */
[----:B------:R-:W-:-:S00]  /*4060*/  NOP ;  /* 0x0000000000007918 */ /* 0x000fc00000000000 */
        /* <DEDUP_REMOVED lines=9> */
.L_x_41:


//--------------------- .nv.shared.attention_kernel --------------------------
	.section	.nv.shared.attention_kernel,"aw",@nobits
	.sectionflags	@""
	.align	16
	.zero		1024


//--------------------- .nv.shared.reserved.0     --------------------------
	.section	.nv.shared.reserved.0,"aw",@nobits
	.weak		__nv_reservedSMEM_offset_0_alias
	.size		__nv_reservedSMEM_offset_0_alias, 0, 64
	.other		__nv_reservedSMEM_offset_0_alias,@"STO_CUDA_RESERVED_SHARED STV_DEFAULT"
__nv_reservedSMEM_offset_0_alias:
	.zero		0
	.zero		64


//--------------------- .nv.constant0.attention_kernel --------------------------
	.section	.nv.constant0.attention_kernel,"a",@progbits
	.sectionflags	@""
	.align	4
.nv.constant0.attention_kernel:
	.zero		948


//--------------------- SYMBOLS --------------------------

	.type		.nv.reservedSmem.offset0,@object
	.size		.nv.reservedSmem.offset0,0x4
	.type		.nv.reservedSmem.cap,@object
	.size		.nv.reservedSmem.cap,0x4
